//
// Generated by NVIDIA NVVM Compiler
//
// Compiler Build ID: CL-36424714
// Cuda compilation tools, release 13.0, V13.0.88
// Based on NVVM 20.0.0
//

.version 9.0
.target sm_100
.address_size 64

	// .globl	IRNNForward

.visible .entry IRNNForward(
	.param .u64 .ptr .align 1 IRNNForward_param_0,
	.param .u64 .ptr .align 1 IRNNForward_param_1,
	.param .u64 .ptr .align 1 IRNNForward_param_2,
	.param .u64 .ptr .align 1 IRNNForward_param_3,
	.param .u64 .ptr .align 1 IRNNForward_param_4,
	.param .u64 .ptr .align 1 IRNNForward_param_5,
	.param .u64 .ptr .align 1 IRNNForward_param_6,
	.param .u64 .ptr .align 1 IRNNForward_param_7,
	.param .u64 .ptr .align 1 IRNNForward_param_8,
	.param .u64 .ptr .align 1 IRNNForward_param_9,
	.param .u64 .ptr .align 1 IRNNForward_param_10,
	.param .u64 .ptr .align 1 IRNNForward_param_11,
	.param .u64 .ptr .align 1 IRNNForward_param_12,
	.param .u32 IRNNForward_param_13,
	.param .u32 IRNNForward_param_14,
	.param .u32 IRNNForward_param_15,
	.param .u32 IRNNForward_param_16
)
{
	.reg .pred 	%p<27>;
	.reg .b32 	%r<98>;
	.reg .b32 	%f<193>;
	.reg .b64 	%rd<97>;

	ld.param.u64 	%rd48, [IRNNForward_param_0];
	ld.param.u64 	%rd37, [IRNNForward_param_2];
	ld.param.u64 	%rd39, [IRNNForward_param_4];
	ld.param.u64 	%rd40, [IRNNForward_param_5];
	ld.param.u64 	%rd41, [IRNNForward_param_6];
	ld.param.u64 	%rd42, [IRNNForward_param_7];
	ld.param.u64 	%rd43, [IRNNForward_param_8];
	ld.param.u64 	%rd44, [IRNNForward_param_9];
	ld.param.u64 	%rd45, [IRNNForward_param_10];
	ld.param.u64 	%rd46, [IRNNForward_param_11];
	ld.param.u64 	%rd47, [IRNNForward_param_12];
	ld.param.u32 	%r43, [IRNNForward_param_13];
	ld.param.u32 	%r44, [IRNNForward_param_14];
	ld.param.u32 	%r45, [IRNNForward_param_15];
	ld.param.u32 	%r46, [IRNNForward_param_16];
	cvta.to.global.u64 	%rd1, %rd48;
	mov.u32 	%r47, %ctaid.x;
	mov.u32 	%r1, %ntid.x;
	mov.u32 	%r48, %tid.x;
	mad.lo.s32 	%r88, %r47, %r1, %r48;
	setp.ge.s32 	%p1, %r88, %r46;
	@%p1 bra 	$L__BB0_34;
	ld.param.u64 	%rd95, [IRNNForward_param_3];
	ld.param.u64 	%rd94, [IRNNForward_param_1];
	add.s32 	%r3, %r45, -1;
	add.s32 	%r4, %r45, -2;
	add.s32 	%r5, %r44, -1;
	add.s32 	%r6, %r44, -2;
	mov.u32 	%r49, %nctaid.x;
	mul.lo.s32 	%r7, %r1, %r49;
	add.s32 	%r8, %r45, -3;
	add.s32 	%r9, %r45, -4;
	add.s32 	%r10, %r45, -5;
	add.s32 	%r11, %r44, -3;
	add.s32 	%r12, %r44, -4;
	add.s32 	%r13, %r44, -5;
	cvta.to.global.u64 	%rd2, %rd47;
	cvta.to.global.u64 	%rd3, %rd39;
	cvta.to.global.u64 	%rd4, %rd43;
	cvta.to.global.u64 	%rd5, %rd45;
	cvta.to.global.u64 	%rd6, %rd37;
	cvta.to.global.u64 	%rd7, %rd41;
	cvta.to.global.u64 	%rd8, %rd44;
	cvta.to.global.u64 	%rd9, %rd94;
	cvta.to.global.u64 	%rd10, %rd40;
	cvta.to.global.u64 	%rd11, %rd46;
	cvta.to.global.u64 	%rd12, %rd95;
	cvta.to.global.u64 	%rd13, %rd42;
$L__BB0_2:
	div.s32 	%r50, %r88, %r45;
	mul.lo.s32 	%r19, %r50, %r45;
	sub.s32 	%r15, %r88, %r19;
	div.s32 	%r51, %r50, %r44;
	mul.lo.s32 	%r18, %r51, %r44;
	sub.s32 	%r16, %r50, %r18;
	rem.s32 	%r17, %r51, %r43;
	add.s32 	%r52, %r3, %r19;
	mul.wide.s32 	%rd49, %r52, 4;
	add.s64 	%rd14, %rd1, %rd49;
	ld.global.f32 	%f27, [%rd14];
	max.f32 	%f185, %f27, 0f00000000;
	mul.wide.s32 	%rd50, %r88, 4;
	add.s64 	%rd15, %rd2, %rd50;
	st.global.f32 	[%rd15], %f185;
	setp.lt.s32 	%p2, %r4, %r15;
	@%p2 bra 	$L__BB0_9;
	mul.wide.s32 	%rd51, %r17, 4;
	add.s64 	%rd16, %rd3, %rd51;
	add.s64 	%rd17, %rd4, %rd51;
	not.b32 	%r53, %r15;
	add.s32 	%r54, %r45, %r53;
	and.b32  	%r20, %r54, 3;
	setp.eq.s32 	%p3, %r20, 0;
	mov.u32 	%r89, %r4;
	@%p3 bra 	$L__BB0_7;
	ld.global.f32 	%f28, [%rd16];
	ld.global.f32 	%f29, [%rd17];
	fma.rn.f32 	%f30, %f185, %f28, %f29;
	ld.global.f32 	%f31, [%rd14+-4];
	add.f32 	%f32, %f30, %f31;
	max.f32 	%f185, %f32, 0f00000000;
	st.global.f32 	[%rd15], %f185;
	setp.eq.s32 	%p4, %r20, 1;
	mov.u32 	%r89, %r8;
	@%p4 bra 	$L__BB0_7;
	ld.global.f32 	%f33, [%rd16];
	ld.global.f32 	%f34, [%rd17];
	fma.rn.f32 	%f35, %f185, %f33, %f34;
	cvt.s64.s32 	%rd52, %r19;
	cvt.s64.s32 	%rd53, %r45;
	add.s64 	%rd54, %rd53, %rd52;
	shl.b64 	%rd55, %rd54, 2;
	add.s64 	%rd18, %rd1, %rd55;
	ld.global.f32 	%f36, [%rd18+-12];
	add.f32 	%f37, %f35, %f36;
	max.f32 	%f185, %f37, 0f00000000;
	st.global.f32 	[%rd15], %f185;
	setp.eq.s32 	%p5, %r20, 2;
	mov.u32 	%r89, %r9;
	@%p5 bra 	$L__BB0_7;
	ld.global.f32 	%f38, [%rd16];
	ld.global.f32 	%f39, [%rd17];
	fma.rn.f32 	%f40, %f185, %f38, %f39;
	ld.global.f32 	%f41, [%rd18+-16];
	add.f32 	%f42, %f40, %f41;
	max.f32 	%f185, %f42, 0f00000000;
	st.global.f32 	[%rd15], %f185;
	mov.u32 	%r89, %r10;
$L__BB0_7:
	sub.s32 	%r55, %r4, %r15;
	setp.lt.u32 	%p6, %r55, 3;
	@%p6 bra 	$L__BB0_9;
$L__BB0_8:
	ld.global.f32 	%f43, [%rd16];
	ld.global.f32 	%f44, [%rd17];
	fma.rn.f32 	%f45, %f185, %f43, %f44;
	add.s32 	%r56, %r89, %r19;
	mul.wide.s32 	%rd56, %r56, 4;
	add.s64 	%rd57, %rd1, %rd56;
	ld.global.f32 	%f46, [%rd57];
	add.f32 	%f47, %f45, %f46;
	max.f32 	%f48, %f47, 0f00000000;
	st.global.f32 	[%rd15], %f48;
	ld.global.f32 	%f49, [%rd16];
	ld.global.f32 	%f50, [%rd17];
	fma.rn.f32 	%f51, %f48, %f49, %f50;
	ld.global.f32 	%f52, [%rd57+-4];
	add.f32 	%f53, %f51, %f52;
	max.f32 	%f54, %f53, 0f00000000;
	st.global.f32 	[%rd15], %f54;
	ld.global.f32 	%f55, [%rd16];
	ld.global.f32 	%f56, [%rd17];
	fma.rn.f32 	%f57, %f54, %f55, %f56;
	ld.global.f32 	%f58, [%rd57+-8];
	add.f32 	%f59, %f57, %f58;
	max.f32 	%f60, %f59, 0f00000000;
	st.global.f32 	[%rd15], %f60;
	add.s32 	%r57, %r89, -3;
	ld.global.f32 	%f61, [%rd16];
	ld.global.f32 	%f62, [%rd17];
	fma.rn.f32 	%f63, %f60, %f61, %f62;
	ld.global.f32 	%f64, [%rd57+-12];
	add.f32 	%f65, %f63, %f64;
	max.f32 	%f185, %f65, 0f00000000;
	st.global.f32 	[%rd15], %f185;
	add.s32 	%r89, %r89, -4;
	setp.gt.s32 	%p7, %r57, %r15;
	@%p7 bra 	$L__BB0_8;
$L__BB0_9:
	mul.wide.s32 	%rd58, %r19, 4;
	add.s64 	%rd19, %rd1, %rd58;
	ld.global.f32 	%f66, [%rd19];
	max.f32 	%f187, %f66, 0f00000000;
	mul.wide.s32 	%rd59, %r88, 4;
	add.s64 	%rd20, %rd5, %rd59;
	st.global.f32 	[%rd20], %f187;
	setp.lt.s32 	%p8, %r15, 1;
	@%p8 bra 	$L__BB0_18;
	mul.wide.s32 	%rd60, %r17, 4;
	add.s64 	%rd21, %rd6, %rd60;
	add.s64 	%rd22, %rd7, %rd60;
	and.b32  	%r24, %r15, 3;
	setp.lt.u32 	%p9, %r15, 4;
	mov.b32 	%r93, 1;
	@%p9 bra 	$L__BB0_14;
	and.b32  	%r60, %r15, 2147483644;
	neg.s32 	%r92, %r60;
	mul.wide.s32 	%rd61, %r19, 4;
	add.s64 	%rd62, %rd1, %rd61;
	add.s64 	%rd96, %rd62, 8;
	mov.b32 	%r91, 0;
$L__BB0_12:
	ld.global.f32 	%f67, [%rd21];
	ld.global.f32 	%f68, [%rd22];
	fma.rn.f32 	%f69, %f187, %f67, %f68;
	ld.global.f32 	%f70, [%rd96+-4];
	add.f32 	%f71, %f69, %f70;
	max.f32 	%f72, %f71, 0f00000000;
	st.global.f32 	[%rd20], %f72;
	ld.global.f32 	%f73, [%rd21];
	ld.global.f32 	%f74, [%rd22];
	fma.rn.f32 	%f75, %f72, %f73, %f74;
	ld.global.f32 	%f76, [%rd96];
	add.f32 	%f77, %f75, %f76;
	max.f32 	%f78, %f77, 0f00000000;
	st.global.f32 	[%rd20], %f78;
	ld.global.f32 	%f79, [%rd21];
	ld.global.f32 	%f80, [%rd22];
	fma.rn.f32 	%f81, %f78, %f79, %f80;
	ld.global.f32 	%f82, [%rd96+4];
	add.f32 	%f83, %f81, %f82;
	max.f32 	%f84, %f83, 0f00000000;
	st.global.f32 	[%rd20], %f84;
	ld.global.f32 	%f85, [%rd21];
	ld.global.f32 	%f86, [%rd22];
	fma.rn.f32 	%f87, %f84, %f85, %f86;
	ld.global.f32 	%f88, [%rd96+8];
	add.f32 	%f89, %f87, %f88;
	max.f32 	%f187, %f89, 0f00000000;
	st.global.f32 	[%rd20], %f187;
	add.s32 	%r92, %r92, 4;
	add.s32 	%r91, %r91, 4;
	add.s64 	%rd96, %rd96, 16;
	setp.ne.s32 	%p10, %r92, 0;
	@%p10 bra 	$L__BB0_12;
	add.s32 	%r93, %r91, 1;
$L__BB0_14:
	setp.eq.s32 	%p11, %r24, 0;
	@%p11 bra 	$L__BB0_18;
	ld.global.f32 	%f90, [%rd21];
	ld.global.f32 	%f91, [%rd22];
	fma.rn.f32 	%f92, %f187, %f90, %f91;
	mul.wide.s32 	%rd63, %r93, 4;
	add.s64 	%rd26, %rd19, %rd63;
	ld.global.f32 	%f93, [%rd26];
	add.f32 	%f94, %f92, %f93;
	max.f32 	%f12, %f94, 0f00000000;
	st.global.f32 	[%rd20], %f12;
	setp.eq.s32 	%p12, %r24, 1;
	@%p12 bra 	$L__BB0_18;
	ld.global.f32 	%f95, [%rd21];
	ld.global.f32 	%f96, [%rd22];
	fma.rn.f32 	%f97, %f12, %f95, %f96;
	ld.global.f32 	%f98, [%rd26+4];
	add.f32 	%f99, %f97, %f98;
	max.f32 	%f13, %f99, 0f00000000;
	st.global.f32 	[%rd20], %f13;
	setp.eq.s32 	%p13, %r24, 2;
	@%p13 bra 	$L__BB0_18;
	ld.global.f32 	%f100, [%rd21];
	ld.global.f32 	%f101, [%rd22];
	fma.rn.f32 	%f102, %f13, %f100, %f101;
	ld.global.f32 	%f103, [%rd26+8];
	add.f32 	%f104, %f102, %f103;
	max.f32 	%f105, %f104, 0f00000000;
	st.global.f32 	[%rd20], %f105;
$L__BB0_18:
	add.s32 	%r32, %r5, %r18;
	mad.lo.s32 	%r61, %r32, %r45, %r15;
	mul.wide.s32 	%rd64, %r61, 4;
	add.s64 	%rd65, %rd1, %rd64;
	ld.global.f32 	%f106, [%rd65];
	max.f32 	%f189, %f106, 0f00000000;
	mul.wide.s32 	%rd66, %r88, 4;
	add.s64 	%rd27, %rd8, %rd66;
	st.global.f32 	[%rd27], %f189;
	setp.lt.s32 	%p14, %r6, %r16;
	@%p14 bra 	$L__BB0_25;
	mul.wide.s32 	%rd67, %r17, 4;
	add.s64 	%rd28, %rd9, %rd67;
	add.s64 	%rd29, %rd10, %rd67;
	not.b32 	%r62, %r16;
	add.s32 	%r63, %r44, %r62;
	and.b32  	%r33, %r63, 3;
	setp.eq.s32 	%p15, %r33, 0;
	mov.u32 	%r94, %r6;
	@%p15 bra 	$L__BB0_23;
	ld.global.f32 	%f107, [%rd28];
	ld.global.f32 	%f108, [%rd29];
	fma.rn.f32 	%f109, %f189, %f107, %f108;
	add.s32 	%r64, %r32, -1;
	mad.lo.s32 	%r65, %r64, %r45, %r15;
	mul.wide.s32 	%rd68, %r65, 4;
	add.s64 	%rd69, %rd1, %rd68;
	ld.global.f32 	%f110, [%rd69];
	add.f32 	%f111, %f109, %f110;
	max.f32 	%f189, %f111, 0f00000000;
	st.global.f32 	[%rd27], %f189;
	setp.eq.s32 	%p16, %r33, 1;
	mov.u32 	%r94, %r11;
	@%p16 bra 	$L__BB0_23;
	ld.global.f32 	%f112, [%rd28];
	ld.global.f32 	%f113, [%rd29];
	fma.rn.f32 	%f114, %f189, %f112, %f113;
	add.s32 	%r66, %r32, -2;
	mad.lo.s32 	%r67, %r66, %r45, %r15;
	mul.wide.s32 	%rd70, %r67, 4;
	add.s64 	%rd71, %rd1, %rd70;
	ld.global.f32 	%f115, [%rd71];
	add.f32 	%f116, %f114, %f115;
	max.f32 	%f189, %f116, 0f00000000;
	st.global.f32 	[%rd27], %f189;
	setp.eq.s32 	%p17, %r33, 2;
	mov.u32 	%r94, %r12;
	@%p17 bra 	$L__BB0_23;
	ld.global.f32 	%f117, [%rd28];
	ld.global.f32 	%f118, [%rd29];
	fma.rn.f32 	%f119, %f189, %f117, %f118;
	add.s32 	%r68, %r32, -3;
	mad.lo.s32 	%r69, %r68, %r45, %r15;
	mul.wide.s32 	%rd72, %r69, 4;
	add.s64 	%rd73, %rd1, %rd72;
	ld.global.f32 	%f120, [%rd73];
	add.f32 	%f121, %f119, %f120;
	max.f32 	%f189, %f121, 0f00000000;
	st.global.f32 	[%rd27], %f189;
	mov.u32 	%r94, %r13;
$L__BB0_23:
	sub.s32 	%r70, %r6, %r16;
	setp.lt.u32 	%p18, %r70, 3;
	@%p18 bra 	$L__BB0_25;
$L__BB0_24:
	ld.global.f32 	%f122, [%rd28];
	ld.global.f32 	%f123, [%rd29];
	fma.rn.f32 	%f124, %f189, %f122, %f123;
	add.s32 	%r71, %r94, %r18;
	mad.lo.s32 	%r72, %r71, %r45, %r15;
	mul.wide.s32 	%rd74, %r72, 4;
	add.s64 	%rd75, %rd1, %rd74;
	ld.global.f32 	%f125, [%rd75];
	add.f32 	%f126, %f124, %f125;
	max.f32 	%f127, %f126, 0f00000000;
	st.global.f32 	[%rd27], %f127;
	ld.global.f32 	%f128, [%rd28];
	ld.global.f32 	%f129, [%rd29];
	fma.rn.f32 	%f130, %f127, %f128, %f129;
	add.s32 	%r73, %r71, -1;
	mad.lo.s32 	%r74, %r73, %r45, %r15;
	mul.wide.s32 	%rd76, %r74, 4;
	add.s64 	%rd77, %rd1, %rd76;
	ld.global.f32 	%f131, [%rd77];
	add.f32 	%f132, %f130, %f131;
	max.f32 	%f133, %f132, 0f00000000;
	st.global.f32 	[%rd27], %f133;
	ld.global.f32 	%f134, [%rd28];
	ld.global.f32 	%f135, [%rd29];
	fma.rn.f32 	%f136, %f133, %f134, %f135;
	add.s32 	%r75, %r71, -2;
	mad.lo.s32 	%r76, %r75, %r45, %r15;
	mul.wide.s32 	%rd78, %r76, 4;
	add.s64 	%rd79, %rd1, %rd78;
	ld.global.f32 	%f137, [%rd79];
	add.f32 	%f138, %f136, %f137;
	max.f32 	%f139, %f138, 0f00000000;
	st.global.f32 	[%rd27], %f139;
	add.s32 	%r77, %r94, -3;
	ld.global.f32 	%f140, [%rd28];
	ld.global.f32 	%f141, [%rd29];
	fma.rn.f32 	%f142, %f139, %f140, %f141;
	add.s32 	%r78, %r71, -3;
	mad.lo.s32 	%r79, %r78, %r45, %r15;
	mul.wide.s32 	%rd80, %r79, 4;
	add.s64 	%rd81, %rd1, %rd80;
	ld.global.f32 	%f143, [%rd81];
	add.f32 	%f144, %f142, %f143;
	max.f32 	%f189, %f144, 0f00000000;
	st.global.f32 	[%rd27], %f189;
	add.s32 	%r94, %r94, -4;
	setp.gt.s32 	%p19, %r77, %r16;
	@%p19 bra 	$L__BB0_24;
$L__BB0_25:
	mad.lo.s32 	%r80, %r18, %r45, %r15;
	mul.wide.s32 	%rd82, %r80, 4;
	add.s64 	%rd83, %rd1, %rd82;
	ld.global.f32 	%f145, [%rd83];
	max.f32 	%f192, %f145, 0f00000000;
	mul.wide.s32 	%rd84, %r88, 4;
	add.s64 	%rd30, %rd11, %rd84;
	st.global.f32 	[%rd30], %f192;
	setp.lt.s32 	%p20, %r16, 1;
	@%p20 bra 	$L__BB0_33;
	mul.wide.s32 	%rd85, %r17, 4;
	add.s64 	%rd31, %rd12, %rd85;
	add.s64 	%rd32, %rd13, %rd85;
	and.b32  	%r37, %r16, 3;
	setp.lt.u32 	%p21, %r16, 4;
	mov.b32 	%r97, 1;
	@%p21 bra 	$L__BB0_29;
	and.b32  	%r38, %r16, 2147483644;
	mov.b32 	%r96, 1;
$L__BB0_28:
	ld.global.f32 	%f146, [%rd31];
	ld.global.f32 	%f147, [%rd32];
	fma.rn.f32 	%f148, %f192, %f146, %f147;
	add.s32 	%r83, %r96, %r18;
	mad.lo.s32 	%r84, %r83, %r45, %r15;
	mul.wide.s32 	%rd86, %r84, 4;
	add.s64 	%rd87, %rd1, %rd86;
	ld.global.f32 	%f149, [%rd87];
	add.f32 	%f150, %f148, %f149;
	max.f32 	%f151, %f150, 0f00000000;
	st.global.f32 	[%rd30], %f151;
	ld.global.f32 	%f152, [%rd31];
	ld.global.f32 	%f153, [%rd32];
	fma.rn.f32 	%f154, %f151, %f152, %f153;
	mul.wide.s32 	%rd88, %r45, 4;
	add.s64 	%rd89, %rd87, %rd88;
	ld.global.f32 	%f155, [%rd89];
	add.f32 	%f156, %f154, %f155;
	max.f32 	%f157, %f156, 0f00000000;
	st.global.f32 	[%rd30], %f157;
	ld.global.f32 	%f158, [%rd31];
	ld.global.f32 	%f159, [%rd32];
	fma.rn.f32 	%f160, %f157, %f158, %f159;
	add.s64 	%rd90, %rd89, %rd88;
	ld.global.f32 	%f161, [%rd90];
	add.f32 	%f162, %f160, %f161;
	max.f32 	%f163, %f162, 0f00000000;
	st.global.f32 	[%rd30], %f163;
	ld.global.f32 	%f164, [%rd31];
	ld.global.f32 	%f165, [%rd32];
	fma.rn.f32 	%f166, %f163, %f164, %f165;
	add.s64 	%rd91, %rd90, %rd88;
	ld.global.f32 	%f167, [%rd91];
	add.f32 	%f168, %f166, %f167;
	max.f32 	%f192, %f168, 0f00000000;
	st.global.f32 	[%rd30], %f192;
	add.s32 	%r97, %r96, 4;
	add.s32 	%r85, %r96, 3;
	setp.ne.s32 	%p22, %r85, %r38;
	mov.u32 	%r96, %r97;
	@%p22 bra 	$L__BB0_28;
$L__BB0_29:
	setp.eq.s32 	%p23, %r37, 0;
	@%p23 bra 	$L__BB0_33;
	ld.global.f32 	%f169, [%rd31];
	ld.global.f32 	%f170, [%rd32];
	fma.rn.f32 	%f171, %f192, %f169, %f170;
	add.s32 	%r86, %r97, %r18;
	mad.lo.s32 	%r87, %r86, %r45, %r15;
	mul.wide.s32 	%rd92, %r87, 4;
	add.s64 	%rd33, %rd1, %rd92;
	ld.global.f32 	%f172, [%rd33];
	add.f32 	%f173, %f171, %f172;
	max.f32 	%f25, %f173, 0f00000000;
	st.global.f32 	[%rd30], %f25;
	setp.eq.s32 	%p24, %r37, 1;
	@%p24 bra 	$L__BB0_33;
	ld.global.f32 	%f174, [%rd31];
	ld.global.f32 	%f175, [%rd32];
	fma.rn.f32 	%f176, %f25, %f174, %f175;
	mul.wide.s32 	%rd34, %r45, 4;
	add.s64 	%rd35, %rd33, %rd34;
	ld.global.f32 	%f177, [%rd35];
	add.f32 	%f178, %f176, %f177;
	max.f32 	%f26, %f178, 0f00000000;
	st.global.f32 	[%rd30], %f26;
	setp.eq.s32 	%p25, %r37, 2;
	@%p25 bra 	$L__BB0_33;
	ld.global.f32 	%f179, [%rd31];
	ld.global.f32 	%f180, [%rd32];
	fma.rn.f32 	%f181, %f26, %f179, %f180;
	add.s64 	%rd93, %rd35, %rd34;
	ld.global.f32 	%f182, [%rd93];
	add.f32 	%f183, %f181, %f182;
	max.f32 	%f184, %f183, 0f00000000;
	st.global.f32 	[%rd30], %f184;
$L__BB0_33:
	add.s32 	%r88, %r88, %r7;
	setp.lt.s32 	%p26, %r88, %r46;
	@%p26 bra 	$L__BB0_2;
$L__BB0_34:
	ret;

}


// ===== COMPILED SASS (sm_100) =====

	.target	sm_100

	.elftype	@"ET_EXEC"


//--------------------- .note.nv.tkinfo           --------------------------
	.section	.note.nv.tkinfo,"",@"SHT_NOTE"
	.sectionflags	@"SHF_NOTE_NV_TKINFO"
	.tkinfo
        /*0018*/ 	.word	0x00000002
        /*0030*/ 	.string	""
        /*0030*/ 	.string	"ptxas"
        /*0030*/ 	.string	"Cuda compilation tools, release 13.0, V13.0.88"
        /*0030*/ 	.string	"Build cuda_13.0.r13.0/compiler.36424714_0"
        /*0030*/ 	.string	"-arch sm_100 -m 64 "



//--------------------- .note.nv.cuinfo           --------------------------
	.section	.note.nv.cuinfo,"",@"SHT_NOTE"
	.sectionflags	@"SHF_NOTE_NV_CUINFO"
        /*0018*/ 	.short	0x0002
        /*001a*/ 	.short	0x0064
        /*001c*/ 	.short	0x0082
	.zero		2


//--------------------- .nv.info                  --------------------------
	.section	.nv.info,"",@"SHT_CUDA_INFO"
	.align	4


	//----- nvinfo : EIATTR_REGCOUNT
	.align		4
        /*0000*/ 	.byte	0x04, 0x2f
        /*0002*/ 	.short	(.L_1 - .L_0)
	.align		4
.L_0:
        /*0004*/ 	.word	index@(IRNNForward)
        /*0008*/ 	.word	0x0000001f


	//----- nvinfo : EIATTR_FRAME_SIZE
	.align		4
.L_1:
        /*000c*/ 	.byte	0x04, 0x11
        /*000e*/ 	.short	(.L_3 - .L_2)
	.align		4
.L_2:
        /*0010*/ 	.word	index@(IRNNForward)
        /*0014*/ 	.word	0x00000000


	//----- nvinfo : EIATTR_MIN_STACK_SIZE
	.align		4
.L_3:
        /*0018*/ 	.byte	0x04, 0x12
        /*001a*/ 	.short	(.L_5 - .L_4)
	.align		4
.L_4:
        /*001c*/ 	.word	index@(IRNNForward)
        /*0020*/ 	.word	0x00000000
.L_5:


//--------------------- .nv.compat                --------------------------
	.section	.nv.compat,"",@"SHT_CUDA_COMPAT_INFO"
	.align	4
        /*0000*/ 	.byte	0x02, 0x09, 0x00, 0x00, 0x02, 0x02, 0x01, 0x00, 0x02, 0x05, 0x05, 0x00, 0x03, 0x07, 0x01, 0x01
        /*0010*/ 	.byte	0x02, 0x03, 0x00, 0x00, 0x02, 0x06, 0x01, 0x00, 0x04, 0x0b, 0x08, 0x00, 0x09, 0x00, 0x00, 0x00
        /*0020*/ 	.byte	0x00, 0x00, 0x00, 0x00


//--------------------- .nv.info.IRNNForward      --------------------------
	.section	.nv.info.IRNNForward,"",@"SHT_CUDA_INFO"
	.sectionflags	@""
	.align	4


	//----- nvinfo : EIATTR_CUDA_API_VERSION
	.align		4
        /*0000*/ 	.byte	0x04, 0x37
        /*0002*/ 	.short	(.L_7 - .L_6)
.L_6:
        /*0004*/ 	.word	0x00000082


	//----- nvinfo : EIATTR_KPARAM_INFO
	.align		4
.L_7:
        /*0008*/ 	.byte	0x04, 0x17
        /*000a*/ 	.short	(.L_9 - .L_8)
.L_8:
        /*000c*/ 	.word	0x00000000
        /*0010*/ 	.short	0x0010
        /*0012*/ 	.short	0x0074
        /*0014*/ 	.byte	0x00, 0xf0, 0x11, 0x00


	//----- nvinfo : EIATTR_KPARAM_INFO
	.align		4
.L_9:
        /*0018*/ 	.byte	0x04, 0x17
        /*001a*/ 	.short	(.L_11 - .L_10)
.L_10:
        /*001c*/ 	.word	0x00000000
        /*0020*/ 	.short	0x000f
        /*0022*/ 	.short	0x0070
        /*0024*/ 	.byte	0x00, 0xf0, 0x11, 0x00


	//----- nvinfo : EIATTR_KPARAM_INFO
	.align		4
.L_11:
        /*0028*/ 	.byte	0x04, 0x17
        /*002a*/ 	.short	(.L_13 - .L_12)
.L_12:
        /*002c*/ 	.word	0x00000000
        /*0030*/ 	.short	0x000e
        /*0032*/ 	.short	0x006c
        /*0034*/ 	.byte	0x00, 0xf0, 0x11, 0x00


	//----- nvinfo : EIATTR_KPARAM_INFO
	.align		4
.L_13:
        /*0038*/ 	.byte	0x04, 0x17
        /*003a*/ 	.short	(.L_15 - .L_14)
.L_14:
        /*003c*/ 	.word	0x00000000
        /*0040*/ 	.short	0x000d
        /*0042*/ 	.short	0x0068
        /*0044*/ 	.byte	0x00, 0xf0, 0x11, 0x00


	//----- nvinfo : EIATTR_KPARAM_INFO
	.align		4
.L_15:
        /*0048*/ 	.byte	0x04, 0x17
        /*004a*/ 	.short	(.L_17 - .L_16)
.L_16:
        /*004c*/ 	.word	0x00000000
        /*0050*/ 	.short	0x000c
        /*0052*/ 	.short	0x0060
        /*0054*/ 	.byte	0x00, 0xf5, 0x21, 0x00


	//----- nvinfo : EIATTR_KPARAM_INFO
	.align		4
.L_17:
        /*0058*/ 	.byte	0x04, 0x17
        /*005a*/ 	.short	(.L_19 - .L_18)
.L_18:
        /*005c*/ 	.word	0x00000000
        /*0060*/ 	.short	0x000b
        /*0062*/ 	.short	0x0058
        /*0064*/ 	.byte	0x00, 0xf5, 0x21, 0x00


	//----- nvinfo : EIATTR_KPARAM_INFO
	.align		4
.L_19:
        /*0068*/ 	.byte	0x04, 0x17
        /*006a*/ 	.short	(.L_21 - .L_20)
.L_20:
        /*006c*/ 	.word	0x00000000
        /*0070*/ 	.short	0x000a
        /*0072*/ 	.short	0x0050
        /*0074*/ 	.byte	0x00, 0xf5, 0x21, 0x00


	//----- nvinfo : EIATTR_KPARAM_INFO
	.align		4
.L_21:
        /*0078*/ 	.byte	0x04, 0x17
        /*007a*/ 	.short	(.L_23 - .L_22)
.L_22:
        /*007c*/ 	.word	0x00000000
        /*0080*/ 	.short	0x0009
        /*0082*/ 	.short	0x0048
        /*0084*/ 	.byte	0x00, 0xf5, 0x21, 0x00


	//----- nvinfo : EIATTR_KPARAM_INFO
	.align		4
.L_23:
        /*0088*/ 	.byte	0x04, 0x17
        /*008a*/ 	.short	(.L_25 - .L_24)
.L_24:
        /*008c*/ 	.word	0x00000000
        /*0090*/ 	.short	0x0008
        /*0092*/ 	.short	0x0040
        /*0094*/ 	.byte	0x00, 0xf5, 0x21, 0x00


	//----- nvinfo : EIATTR_KPARAM_INFO
	.align		4
.L_25:
        /*0098*/ 	.byte	0x04, 0x17
        /*009a*/ 	.short	(.L_27 - .L_26)
.L_26:
        /*009c*/ 	.word	0x00000000
        /*00a0*/ 	.short	0x0007
        /*00a2*/ 	.short	0x0038
        /*00a4*/ 	.byte	0x00, 0xf5, 0x21, 0x00


	//----- nvinfo : EIATTR_KPARAM_INFO
	.align		4
.L_27:
        /*00a8*/ 	.byte	0x04, 0x17
        /*00aa*/ 	.short	(.L_29 - .L_28)
.L_28:
        /*00ac*/ 	.word	0x00000000
        /*00b0*/ 	.short	0x0006
        /*00b2*/ 	.short	0x0030
        /*00b4*/ 	.byte	0x00, 0xf5, 0x21, 0x00


	//----- nvinfo : EIATTR_KPARAM_INFO
	.align		4
.L_29:
        /*00b8*/ 	.byte	0x04, 0x17
        /*00ba*/ 	.short	(.L_31 - .L_30)
.L_30:
        /*00bc*/ 	.word	0x00000000
        /*00c0*/ 	.short	0x0005
        /*00c2*/ 	.short	0x0028
        /*00c4*/ 	.byte	0x00, 0xf5, 0x21, 0x00


	//----- nvinfo : EIATTR_KPARAM_INFO
	.align		4
.L_31:
        /*00c8*/ 	.byte	0x04, 0x17
        /*00ca*/ 	.short	(.L_33 - .L_32)
.L_32:
        /*00cc*/ 	.word	0x00000000
        /*00d0*/ 	.short	0x0004
        /*00d2*/ 	.short	0x0020
        /*00d4*/ 	.byte	0x00, 0xf5, 0x21, 0x00


	//----- nvinfo : EIATTR_KPARAM_INFO
	.align		4
.L_33:
        /*00d8*/ 	.byte	0x04, 0x17
        /*00da*/ 	.short	(.L_35 - .L_34)
.L_34:
        /*00dc*/ 	.word	0x00000000
        /*00e0*/ 	.short	0x0003
        /*00e2*/ 	.short	0x0018
        /*00e4*/ 	.byte	0x00, 0xf5, 0x21, 0x00


	//----- nvinfo : EIATTR_KPARAM_INFO
	.align		4
.L_35:
        /*00e8*/ 	.byte	0x04, 0x17
        /*00ea*/ 	.short	(.L_37 - .L_36)
.L_36:
        /*00ec*/ 	.word	0x00000000
        /*00f0*/ 	.short	0x0002
        /*00f2*/ 	.short	0x0010
        /*00f4*/ 	.byte	0x00, 0xf5, 0x21, 0x00


	//----- nvinfo : EIATTR_KPARAM_INFO
	.align		4
.L_37:
        /*00f8*/ 	.byte	0x04, 0x17
        /*00fa*/ 	.short	(.L_39 - .L_38)
.L_38:
        /*00fc*/ 	.word	0x00000000
        /*0100*/ 	.short	0x0001
        /*0102*/ 	.short	0x0008
        /*0104*/ 	.byte	0x00, 0xf5, 0x21, 0x00


	//----- nvinfo : EIATTR_KPARAM_INFO
	.align		4
.L_39:
        /*0108*/ 	.byte	0x04, 0x17
        /*010a*/ 	.short	(.L_41 - .L_40)
.L_40:
        /*010c*/ 	.word	0x00000000
        /*0110*/ 	.short	0x0000
        /*0112*/ 	.short	0x0000
        /*0114*/ 	.byte	0x00, 0xf5, 0x21, 0x00


	//----- nvinfo : EIATTR_SPARSE_MMA_MASK
	.align		4
.L_41:
        /*0118*/ 	.byte	0x03, 0x50
        /*011a*/ 	.short	0x0000


	//----- nvinfo : EIATTR_MAXREG_COUNT
	.align		4
        /*011c*/ 	.byte	0x03, 0x1b
        /*011e*/ 	.short	0x00ff


	//----- nvinfo : EIATTR_MERCURY_ISA_VERSION
	.align		4
        /*0120*/ 	.byte	0x03, 0x5f
        /*0122*/ 	.short	0x0101


	//----- nvinfo : EIATTR_VRC_CTA_INIT_COUNT
	.align		4
        /*0124*/ 	.byte	0x02, 0x4a
	.zero		1
	.zero		1


	//----- nvinfo : EIATTR_EXIT_INSTR_OFFSETS
	.align		4
        /*0128*/ 	.byte	0x04, 0x1c
        /*012a*/ 	.short	(.L_43 - .L_42)


	//   ....[0]....
.L_42:
        /*012c*/ 	.word	0x00000070


	//   ....[1]....
        /*0130*/ 	.word	0x00001e60


	//----- nvinfo : EIATTR_CRS_STACK_SIZE
	.align		4
.L_43:
        /*0134*/ 	.byte	0x04, 0x1e
        /*0136*/ 	.short	(.L_45 - .L_44)
.L_44:
        /*0138*/ 	.word	0x00000000


	//----- nvinfo : EIATTR_CBANK_PARAM_SIZE
	.align		4
.L_45:
        /*013c*/ 	.byte	0x03, 0x19
        /*013e*/ 	.short	0x0078


	//----- nvinfo : EIATTR_PARAM_CBANK
	.align		4
        /*0140*/ 	.byte	0x04, 0x0a
        /*0142*/ 	.short	(.L_47 - .L_46)
	.align		4
.L_46:
        /*0144*/ 	.word	index@(.nv.constant0.IRNNForward)
        /*0148*/ 	.short	0x0380
        /*014a*/ 	.short	0x0078


	//----- nvinfo : EIATTR_SW_WAR
	.align		4
.L_47:
        /*014c*/ 	.byte	0x04, 0x36
        /*014e*/ 	.short	(.L_49 - .L_48)
.L_48:
        /*0150*/ 	.word	0x00000008
.L_49:


//--------------------- .nv.callgraph             --------------------------
	.section	.nv.callgraph,"",@"SHT_CUDA_CALLGRAPH"
	.align	4
	.sectionentsize	8
	.align		4
        /*0000*/ 	.word	0x00000000
	.align		4
        /*0004*/ 	.word	0xffffffff
	.align		4
        /*0008*/ 	.word	0x00000000
	.align		4
        /*000c*/ 	.word	0xfffffffe
	.align		4
        /*0010*/ 	.word	0x00000000
	.align		4
        /*0014*/ 	.word	0xfffffffd
	.align		4
        /*0018*/ 	.word	0x00000000
	.align		4
        /*001c*/ 	.word	0xfffffffc


//--------------------- .text.IRNNForward         --------------------------
	.section	.text.IRNNForward,"ax",@progbits
	.align	128
        .global         IRNNForward
        .type           IRNNForward,@function
        .size           IRNNForward,(.L_x_23 - IRNNForward)
        .other          IRNNForward,@"STO_CUDA_ENTRY STV_DEFAULT"
IRNNForward:
.text.IRNNForward:
[----:B------:R-:W-:Y:S01]  /*0000*/  LDC R1, c[0x0][0x37c] ;  /* 0x0000df00ff017b82 */ /* 0x000fe20000000800 */
[----:B------:R-:W0:Y:S07]  /*0010*/  S2R R0, SR_TID.X ;  /* 0x0000000000007919 */ /* 0x000e2e0000002100 */
[----:B------:R-:W0:Y:S01]  /*0020*/  S2UR UR4, SR_CTAID.X ;  /* 0x00000000000479c3 */ /* 0x000e220000002500 */
[----:B------:R-:W1:Y:S07]  /*0030*/  LDCU UR5, c[0x0][0x3f4] ;  /* 0x00007e80ff0577ac */ /* 0x000e6e0008000800 */
[----:B------:R-:W0:Y:S02]  /*0040*/  LDC R9, c[0x0][0x360] ;  /* 0x0000d800ff097b82 */ /* 0x000e240000000800 */
[----:B0-----:R-:W-:-:S05]  /*0050*/  IMAD R0, R9, UR4, R0 ;  /* 0x0000000409007c24 */ /* 0x001fca000f8e0200 */
[----:B-1----:R-:W-:-:S13]  /*0060*/  ISETP.GE.AND P0, PT, R0, UR5, PT ;  /* 0x0000000500007c0c */ /* 0x002fda000bf06270 */
[----:B------:R-:W-:Y:S05]  /*0070*/  @P0 EXIT ;  /* 0x000000000000094d */ /* 0x000fea0003800000 */
[----:B------:R-:W0:Y:S01]  /*0080*/  LDCU UR14, c[0x0][0x370] ;  /* 0x00006e00ff0e77ac */ /* 0x000e220008000800 */
[----:B------:R-:W1:Y:S01]  /*0090*/  LDCU UR4, c[0x0][0x3f0] ;  /* 0x00007e00ff0477ac */ /* 0x000e620008000800 */
[----:B------:R-:W2:Y:S01]  /*00a0*/  LDCU UR5, c[0x0][0x3ec] ;  /* 0x00007d80ff0577ac */ /* 0x000ea20008000800 */
[----:B------:R-:W3:Y:S01]  /*00b0*/  LDCU.64 UR12, c[0x0][0x358] ;  /* 0x00006b00ff0c77ac */ /* 0x000ee20008000a00 */
[----:B0-----:R-:W-:Y:S01]  /*00c0*/  IMAD R9, R9, UR14, RZ ;  /* 0x0000000e09097c24 */ /* 0x001fe2000f8e02ff */
[----:B-1----:R-:W-:Y:S02]  /*00d0*/  UIADD3 UR6, UPT, UPT, UR4, -0x2, URZ ;  /* 0xfffffffe04067890 */ /* 0x002fe4000fffe0ff */
[----:B------:R-:W-:Y:S02]  /*00e0*/  UIADD3 UR8, UPT, UPT, UR4, -0x3, URZ ;  /* 0xfffffffd04087890 */ /* 0x000fe4000fffe0ff */
[----:B--2---:R-:W-:Y:S02]  /*00f0*/  UIADD3 UR7, UPT, UPT, UR5, -0x2, URZ ;  /* 0xfffffffe05077890 */ /* 0x004fe4000fffe0ff */
[----:B------:R-:W-:-:S02]  /*0100*/  UIADD3 UR9, UPT, UPT, UR4, -0x4, URZ ;  /* 0xfffffffc04097890 */ /* 0x000fc4000fffe0ff */
[----:B------:R-:W-:Y:S02]  /*0110*/  UIADD3 UR10, UPT, UPT, UR5, -0x3, URZ ;  /* 0xfffffffd050a7890 */ /* 0x000fe4000fffe0ff */
[----:B------:R-:W-:Y:S02]  /*0120*/  UIADD3 UR11, UPT, UPT, UR5, -0x4, URZ ;  /* 0xfffffffc050b7890 */ /* 0x000fe4000fffe0ff */
[----:B------:R-:W-:Y:S02]  /*0130*/  UIADD3 UR4, UPT, UPT, UR4, -0x5, URZ ;  /* 0xfffffffb04047890 */ /* 0x000fe4000fffe0ff */
[----:B---3--:R-:W-:-:S12]  /*0140*/  UIADD3 UR5, UPT, UPT, UR5, -0x5, URZ ;  /* 0xfffffffb05057890 */ /* 0x008fd8000fffe0ff */
.L_x_21:
[----:B0---4-:R-:W0:Y:S01]  /*0150*/  LDC R11, c[0x0][0x3f0] ;  /* 0x0000fc00ff0b7b82 */ /* 0x011e220000000800 */
[----:B------:R-:W-:-:S07]  /*0160*/  IABS R7, R0 ;  /* 0x0000000000077213 */ /* 0x000fce0000000000 */
[----:B-1-3--:R-:W1:Y:S01]  /*0170*/  LDC R8, c[0x0][0x3ec] ;  /* 0x0000fb00ff087b82 */ /* 0x00ae620000000800 */
[----:B0-----:R-:W-:-:S04]  /*0180*/  IABS R6, R11 ;  /* 0x0000000b00067213 */ /* 0x001fc80000000000 */
[----:B--2---:R-:W0:Y:S08]  /*0190*/  I2F.RP R4, R6 ;  /* 0x0000000600047306 */ /* 0x004e300000209400 */
[----:B0-----:R-:W0:Y:S02]  /*01a0*/  MUFU.RCP R4, R4 ;  /* 0x0000000400047308 */ /* 0x001e240000001000 */
[----:B0-----:R-:W-:-:S06]  /*01b0*/  IADD3 R2, PT, PT, R4, 0xffffffe, RZ ;  /* 0x0ffffffe04027810 */ /* 0x001fcc0007ffe0ff */
[----:B------:R0:W2:Y:S02]  /*01c0*/  F2I.FTZ.U32.TRUNC.NTZ R3, R2 ;  /* 0x0000000200037305 */ /* 0x0000a4000021f000 */
[----:B0-----:R-:W-:Y:S02]  /*01d0*/  HFMA2 R2, -RZ, RZ, 0, 0 ;  /* 0x00000000ff027431 */ /* 0x001fe400000001ff */
[----:B--2---:R-:W-:-:S04]  /*01e0*/  IMAD.MOV R5, RZ, RZ, -R3 ;  /* 0x000000ffff057224 */ /* 0x004fc800078e0a03 */
[----:B------:R-:W-:-:S04]  /*01f0*/  IMAD R5, R5, R6, RZ ;  /* 0x0000000605057224 */ /* 0x000fc800078e02ff */
[----:B------:R-:W-:Y:S01]  /*0200*/  IMAD.HI.U32 R3, R3, R5, R2 ;  /* 0x0000000503037227 */ /* 0x000fe200078e0002 */
[----:B------:R-:W-:-:S03]  /*0210*/  LOP3.LUT R2, R0, R11, RZ, 0x3c, !PT ;  /* 0x0000000b00027212 */ /* 0x000fc600078e3cff */
[----:B------:R-:W-:Y:S01]  /*0220*/  IMAD.MOV.U32 R5, RZ, RZ, R7 ;  /* 0x000000ffff057224 */ /* 0x000fe200078e0007 */
[----:B------:R-:W-:-:S03]  /*0230*/  ISETP.GE.AND P1, PT, R2, RZ, PT ;  /* 0x000000ff0200720c */ /* 0x000fc60003f26270 */
[----:B------:R-:W-:-:S05]  /*0240*/  IMAD.HI.U32 R16, R3, R5, RZ ;  /* 0x0000000503107227 */ /* 0x000fca00078e00ff */
[----:B------:R-:W-:-:S05]  /*0250*/  IADD3 R3, PT, PT, -R16, RZ, RZ ;  /* 0x000000ff10037210 */ /* 0x000fca0007ffe1ff */
[C---:B------:R-:W-:Y:S01]  /*0260*/  IMAD R3, R6.reuse, R3, R5 ;  /* 0x0000000306037224 */ /* 0x040fe200078e0205 */
[----:B-1----:R-:W-:Y:S01]  /*0270*/  IABS R14, R8 ;  /* 0x00000008000e7213 */ /* 0x002fe20000000000 */
[----:B------:R-:W0:Y:S03]  /*0280*/  LDC R5, c[0x0][0x3e8] ;  /* 0x0000fa00ff057b82 */ /* 0x000e260000000800 */
[----:B------:R-:W-:-:S13]  /*0290*/  ISETP.GT.U32.AND P2, PT, R6, R3, PT ;  /* 0x000000030600720c */ /* 0x000fda0003f44070 */
[----:B------:R-:W-:Y:S01]  /*02a0*/  @!P2 IMAD.IADD R3, R3, 0x1, -R6 ;  /* 0x000000010303a824 */ /* 0x000fe200078e0a06 */
[----:B------:R-:W-:Y:S02]  /*02b0*/  @!P2 IADD3 R16, PT, PT, R16, 0x1, RZ ;  /* 0x000000011010a810 */ /* 0x000fe40007ffe0ff */
[----:B------:R-:W-:Y:S02]  /*02c0*/  ISETP.NE.AND P2, PT, R11, RZ, PT ;  /* 0x000000ff0b00720c */ /* 0x000fe40003f45270 */
[----:B------:R-:W-:Y:S02]  /*02d0*/  ISETP.GE.U32.AND P0, PT, R3, R6, PT ;  /* 0x000000060300720c */ /* 0x000fe40003f06070 */
[----:B------:R-:W1:Y:S11]  /*02e0*/  LDC.64 R2, c[0x0][0x380] ;  /* 0x0000e000ff027b82 */ /* 0x000e760000000a00 */
[----:B------:R-:W-:-:S05]  /*02f0*/  @P0 VIADD R16, R16, 0x1 ;  /* 0x0000000110100836 */ /* 0x000fca0000000000 */
[----:B------:R-:W-:Y:S02]  /*0300*/  @!P1 IADD3 R16, PT, PT, -R16, RZ, RZ ;  /* 0x000000ff10109210 */ /* 0x000fe40007ffe1ff */
[----:B------:R-:W-:-:S05]  /*0310*/  @!P2 LOP3.LUT R16, RZ, R11, RZ, 0x33, !PT ;  /* 0x0000000bff10a212 */ /* 0x000fca00078e33ff */
[----:B------:R-:W-:-:S05]  /*0320*/  IMAD R17, R16, R11, RZ ;  /* 0x0000000b10117224 */ /* 0x000fca00078e02ff */
[----:B------:R-:W-:-:S05]  /*0330*/  IADD3 R13, PT, PT, R17, -0x1, R11 ;  /* 0xffffffff110d7810 */ /* 0x000fca0007ffe00b */
[----:B-1----:R-:W-:-:S05]  /*0340*/  IMAD.WIDE R12, R13, 0x4, R2 ;  /* 0x000000040d0c7825 */ /* 0x002fca00078e0202 */
[----:B------:R-:W2:Y:S01]  /*0350*/  LDG.E R4, desc[UR12][R12.64] ;  /* 0x0000000c0c047981 */ /* 0x000ea2000c1e1900 */
[----:B------:R-:W1:Y:S01]  /*0360*/  I2F.RP R10, R14 ;  /* 0x0000000e000a7306 */ /* 0x000e620000209400 */
[----:B------:R-:W-:Y:S01]  /*0370*/  IABS R19, R16 ;  /* 0x0000001000137213 */ /* 0x000fe20000000000 */
[----:B------:R-:W-:Y:S06]  /*0380*/  BSSY.RECONVERGENT B0, `(.L_x_0) ;  /* 0x0000086000007945 */ /* 0x000fec0003800200 */
[----:B-1----:R-:W1:Y:S02]  /*0390*/  MUFU.RCP R10, R10 ;  /* 0x0000000a000a7308 */ /* 0x002e640000001000 */
[----:B-1----:R-:W-:Y:S01]  /*03a0*/  VIADD R6, R10, 0xffffffe ;  /* 0x0ffffffe0a067836 */ /* 0x002fe20000000000 */
[----:B0-----:R-:W-:-:S05]  /*03b0*/  IABS R10, R5 ;  /* 0x00000005000a7213 */ /* 0x001fca0000000000 */
[----:B------:R0:W1:Y:S08]  /*03c0*/  F2I.FTZ.U32.TRUNC.NTZ R7, R6 ;  /* 0x0000000600077305 */ /* 0x000070000021f000 */
[----:B------:R-:W3:Y:S01]  /*03d0*/  I2F.RP R18, R10 ;  /* 0x0000000a00127306 */ /* 0x000ee20000209400 */
[----:B0-----:R-:W-:Y:S01]  /*03e0*/  IMAD.MOV.U32 R6, RZ, RZ, RZ ;  /* 0x000000ffff067224 */ /* 0x001fe200078e00ff */
[----:B-1----:R-:W-:-:S05]  /*03f0*/  IADD3 R15, PT, PT, RZ, -R7, RZ ;  /* 0x80000007ff0f7210 */ /* 0x002fca0007ffe0ff */
[----:B------:R-:W-:Y:S01]  /*0400*/  IMAD R15, R15, R14, RZ ;  /* 0x0000000e0f0f7224 */ /* 0x000fe200078e02ff */
[----:B---3--:R-:W0:Y:S03]  /*0410*/  MUFU.RCP R18, R18 ;  /* 0x0000001200127308 */ /* 0x008e260000001000 */
[----:B------:R-:W-:Y:S01]  /*0420*/  IMAD.HI.U32 R7, R7, R15, R6 ;  /* 0x0000000f07077227 */ /* 0x000fe200078e0006 */
[----:B------:R-:W-:-:S04]  /*0430*/  LOP3.LUT R6, R16, R8, RZ, 0x3c, !PT ;  /* 0x0000000810067212 */ /* 0x000fc800078e3cff */
[----:B------:R-:W-:Y:S01]  /*0440*/  ISETP.GE.AND P1, PT, R6, RZ, PT ;  /* 0x000000ff0600720c */ /* 0x000fe20003f26270 */
[----:B------:R-:W-:-:S04]  /*0450*/  IMAD.HI.U32 R15, R7, R19, RZ ;  /* 0x00000013070f7227 */ /* 0x000fc800078e00ff */
[----:B------:R-:W-:Y:S01]  /*0460*/  IMAD.MOV.U32 R6, RZ, RZ, RZ ;  /* 0x000000ffff067224 */ /* 0x000fe200078e00ff */
[----:B------:R-:W-:-:S05]  /*0470*/  IADD3 R7, PT, PT, -R15, RZ, RZ ;  /* 0x000000ff0f077210 */ /* 0x000fca0007ffe1ff */
[----:B------:R-:W-:Y:S01]  /*0480*/  IMAD R7, R14, R7, R19 ;  /* 0x000000070e077224 */ /* 0x000fe200078e0213 */
[----:B0-----:R-:W-:-:S04]  /*0490*/  IADD3 R19, PT, PT, R18, 0xffffffe, RZ ;  /* 0x0ffffffe12137810 */ /* 0x001fc80007ffe0ff */
[----:B------:R-:W-:-:S13]  /*04a0*/  ISETP.GT.U32.AND P2, PT, R14, R7, PT ;  /* 0x000000070e00720c */ /* 0x000fda0003f44070 */
[----:B------:R-:W-:Y:S01]  /*04b0*/  @!P2 IMAD.IADD R7, R7, 0x1, -R14 ;  /* 0x000000010707a824 */ /* 0x000fe200078e0a0e */
[----:B------:R-:W-:Y:S02]  /*04c0*/  @!P2 IADD3 R15, PT, PT, R15, 0x1, RZ ;  /* 0x000000010f0fa810 */ /* 0x000fe40007ffe0ff */
[----:B------:R-:W-:Y:S02]  /*04d0*/  ISETP.NE.AND P2, PT, R8, RZ, PT ;  /* 0x000000ff0800720c */ /* 0x000fe40003f45270 */
[----:B------:R-:W-:Y:S02]  /*04e0*/  ISETP.GE.U32.AND P0, PT, R7, R14, PT ;  /* 0x0000000e0700720c */ /* 0x000fe40003f06070 */
[----:B------:R-:W0:Y:S11]  /*04f0*/  F2I.FTZ.U32.TRUNC.NTZ R7, R19 ;  /* 0x0000001300077305 */ /* 0x000e36000021f000 */
[----:B------:R-:W-:Y:S01]  /*0500*/  @P0 VIADD R15, R15, 0x1 ;  /* 0x000000010f0f0836 */ /* 0x000fe20000000000 */
[----:B0-----:R-:W-:-:S04]  /*0510*/  IADD3 R21, PT, PT, RZ, -R7, RZ ;  /* 0x80000007ff157210 */ /* 0x001fc80007ffe0ff */
[----:B------:R-:W-:Y:S02]  /*0520*/  @!P1 IADD3 R15, PT, PT, -R15, RZ, RZ ;  /* 0x000000ff0f0f9210 */ /* 0x000fe40007ffe1ff */
[----:B------:R-:W-:Y:S01]  /*0530*/  @!P2 LOP3.LUT R15, RZ, R8, RZ, 0x33, !PT ;  /* 0x00000008ff0fa212 */ /* 0x000fe200078e33ff */
[----:B------:R-:W-:-:S03]  /*0540*/  IMAD R19, R21, R10, RZ ;  /* 0x0000000a15137224 */ /* 0x000fc600078e02ff */
[----:B------:R-:W-:Y:S01]  /*0550*/  IABS R14, R15 ;  /* 0x0000000f000e7213 */ /* 0x000fe20000000000 */
[----:B------:R-:W-:Y:S01]  /*0560*/  IMAD.HI.U32 R6, R7, R19, R6 ;  /* 0x0000001307067227 */ /* 0x000fe200078e0006 */
[C---:B------:R-:W-:Y:S02]  /*0570*/  ISETP.GE.AND P1, PT, R15.reuse, RZ, PT ;  /* 0x000000ff0f00720c */ /* 0x040fe40003f26270 */
[----:B------:R-:W-:Y:S01]  /*0580*/  MOV R7, R14 ;  /* 0x0000000e00077202 */ /* 0x000fe20000000f00 */
[----:B------:R-:W-:-:S04]  /*0590*/  IMAD R15, R15, R8, RZ ;  /* 0x000000080f0f7224 */ /* 0x000fc800078e02ff */
[----:B------:R-:W-:Y:S01]  /*05a0*/  IMAD.HI.U32 R6, R6, R7, RZ ;  /* 0x0000000706067227 */ /* 0x000fe200078e00ff */
[----:B------:R-:W-:-:S04]  /*05b0*/  IADD3 R16, PT, PT, R16, -R15, RZ ;  /* 0x8000000f10107210 */ /* 0x000fc80007ffe0ff */
[----:B------:R-:W-:-:S05]  /*05c0*/  IADD3 R6, PT, PT, -R6, RZ, RZ ;  /* 0x000000ff06067210 */ /* 0x000fca0007ffe1ff */
[C---:B------:R-:W-:Y:S02]  /*05d0*/  IMAD R14, R10.reuse, R6, R7 ;  /* 0x000000060a0e7224 */ /* 0x040fe400078e0207 */
[----:B------:R-:W0:Y:S03]  /*05e0*/  LDC.64 R6, c[0x0][0x3e0] ;  /* 0x0000f800ff067b82 */ /* 0x000e260000000a00 */
[----:B------:R-:W-:-:S13]  /*05f0*/  ISETP.GT.U32.AND P0, PT, R10, R14, PT ;  /* 0x0000000e0a00720c */ /* 0x000fda0003f04070 */
[----:B------:R-:W-:Y:S01]  /*0600*/  @!P0 IMAD.IADD R14, R14, 0x1, -R10 ;  /* 0x000000010e0e8824 */ /* 0x000fe200078e0a0a */
[----:B------:R-:W-:-:S04]  /*0610*/  ISETP.NE.AND P0, PT, R5, RZ, PT ;  /* 0x000000ff0500720c */ /* 0x000fc80003f05270 */
[----:B------:R-:W-:Y:S01]  /*0620*/  ISETP.GT.U32.AND P2, PT, R10, R14, PT ;  /* 0x0000000e0a00720c */ /* 0x000fe20003f44070 */
[----:B0-----:R-:W-:-:S12]  /*0630*/  IMAD.WIDE R6, R0, 0x4, R6 ;  /* 0x0000000400067825 */ /* 0x001fd800078e0206 */
[----:B------:R-:W-:Y:S02]  /*0640*/  @!P2 IADD3 R14, PT, PT, R14, -R10, RZ ;  /* 0x8000000a0e0ea210 */ /* 0x000fe40007ffe0ff */
[----:B------:R-:W-:-:S03]  /*0650*/  IADD3 R10, PT, PT, -R17, R0, RZ ;  /* 0x00000000110a7210 */ /* 0x000fc60007ffe1ff */
[----:B------:R-:W-:Y:S01]  /*0660*/  @!P1 IMAD.MOV R14, RZ, RZ, -R14 ;  /* 0x000000ffff0e9224 */ /* 0x000fe200078e0a0e */
[----:B------:R-:W-:Y:S02]  /*0670*/  ISETP.LE.AND P2, PT, R10, UR6, PT ;  /* 0x000000060a007c0c */ /* 0x000fe4000bf43270 */
[----:B------:R-:W-:Y:S02]  /*0680*/  @!P0 LOP3.LUT R14, RZ, R5, RZ, 0x33, !PT ;  /* 0x00000005ff0e8212 */ /* 0x000fe400078e33ff */
[----:B--2---:R-:W-:-:S05]  /*0690*/  FMNMX R21, RZ, R4, !PT ;  /* 0x00000004ff157209 */ /* 0x004fca0007800000 */
[----:B------:R0:W-:Y:S04]  /*06a0*/  STG.E desc[UR12][R6.64], R21 ;  /* 0x0000001506007986 */ /* 0x0001e8000c10190c */
[----:B------:R-:W-:Y:S05]  /*06b0*/  @!P2 BRA `(.L_x_1) ;  /* 0x000000040048a947 */ /* 0x000fea0003800000 */
[----:B------:R-:W1:Y:S01]  /*06c0*/  LDC.64 R4, c[0x0][0x3a0] ;  /* 0x0000e800ff047b82 */ /* 0x000e620000000a00 */
[----:B------:R-:W-:Y:S01]  /*06d0*/  LOP3.LUT R20, RZ, R10, RZ, 0x33, !PT ;  /* 0x0000000aff147212 */ /* 0x000fe200078e33ff */
[----:B------:R-:W-:Y:S03]  /*06e0*/  BSSY.RECONVERGENT B1, `(.L_x_2) ;  /* 0x000002a000017945 */ /* 0x000fe60003800200 */
[----:B------:R-:W-:-:S03]  /*06f0*/  IADD3 R20, PT, PT, R20, R11, RZ ;  /* 0x0000000b14147210 */ /* 0x000fc60007ffe0ff */
[----:B------:R-:W2:Y:S01]  /*0700*/  LDC.64 R18, c[0x0][0x3c0] ;  /* 0x0000f000ff127b82 */ /* 0x000ea20000000a00 */
[----:B------:R-:W-:Y:S01]  /*0710*/  LOP3.LUT P0, R22, R20, 0x3, RZ, 0xc0, !PT ;  /* 0x0000000314167812 */ /* 0x000fe2000780c0ff */
[----:B------:R-:W-:Y:S02]  /*0720*/  IMAD.U32 R20, RZ, RZ, UR6 ;  /* 0x00000006ff147e24 */ /* 0x000fe4000f8e00ff */
[----:B-1----:R-:W-:-:S04]  /*0730*/  IMAD.WIDE R4, R14, 0x4, R4 ;  /* 0x000000040e047825 */ /* 0x002fc800078e0204 */
[----:B--2---:R-:W-:-:S06]  /*0740*/  IMAD.WIDE R18, R14, 0x4, R18 ;  /* 0x000000040e127825 */ /* 0x004fcc00078e0212 */
[----:B------:R-:W-:Y:S05]  /*0750*/  @!P0 BRA `(.L_x_3) ;  /* 0x0000000000888947 */ /* 0x000fea0003800000 */
[----:B------:R-:W2:Y:S04]  /*0760*/  LDG.E R20, desc[UR12][R4.64] ;  /* 0x0000000c04147981 */ /* 0x000ea8000c1e1900 */
[----:B------:R-:W2:Y:S04]  /*0770*/  LDG.E R24, desc[UR12][R18.64] ;  /* 0x0000000c12187981 */ /* 0x000ea8000c1e1900 */
[----:B------:R-:W3:Y:S01]  /*0780*/  LDG.E R13, desc[UR12][R12.64+-0x4] ;  /* 0xfffffc0c0c0d7981 */ /* 0x000ee2000c1e1900 */
[----:B------:R-:W-:Y:S01]  /*0790*/  ISETP.NE.AND P0, PT, R22, 0x1, PT ;  /* 0x000000011600780c */ /* 0x000fe20003f05270 */
[----:B--2---:R-:W-:-:S04]  /*07a0*/  FFMA R20, R21, R20, R24 ;  /* 0x0000001415147223 */ /* 0x004fc80000000018 */
[----:B---3--:R-:W-:-:S05]  /*07b0*/  FADD R20, R20, R13 ;  /* 0x0000000d14147221 */ /* 0x008fca0000000000 */
[----:B0-----:R-:W-:Y:S02]  /*07c0*/  FMNMX R21, RZ, R20, !PT ;  /* 0x00000014ff157209 */ /* 0x001fe40007800000 */
[----:B------:R-:W-:-:S03]  /*07d0*/  MOV R20, UR8 ;  /* 0x0000000800147c02 */ /* 0x000fc60008000f00 */
[----:B------:R1:W-:Y:S01]  /*07e0*/  STG.E desc[UR12][R6.64], R21 ;  /* 0x0000001506007986 */ /* 0x0003e2000c10190c */
[----:B------:R-:W-:Y:S05]  /*07f0*/  @!P0 BRA `(.L_x_3) ;  /* 0x0000000000608947 */ /* 0x000fea0003800000 */
[----:B------:R-:W0:Y:S01]  /*0800*/  LDCU.64 UR14, c[0x0][0x380] ;  /* 0x00007000ff0e77ac */ /* 0x000e220008000a00 */
[----:B------:R-:W-:Y:S01]  /*0810*/  SHF.R.S32.HI R12, RZ, 0x1f, R11 ;  /* 0x0000001fff0c7819 */ /* 0x000fe2000001140b */
[----:B------:R-:W2:Y:S01]  /*0820*/  LDG.E R24, desc[UR12][R18.64] ;  /* 0x0000000c12187981 */ /* 0x000ea2000c1e1900 */
[----:B------:R-:W-:-:S04]  /*0830*/  IADD3 R13, P0, PT, R17, R11, RZ ;  /* 0x0000000b110d7210 */ /* 0x000fc80007f1e0ff */
[----:B------:R-:W-:Y:S02]  /*0840*/  LEA.HI.X.SX32 R20, R17, R12, 0x1, P0 ;  /* 0x0000000c11147211 */ /* 0x000fe400000f0eff */
[----:B0-----:R-:W-:-:S04]  /*0850*/  LEA R12, P0, R13, UR14, 0x2 ;  /* 0x0000000e0d0c7c11 */ /* 0x001fc8000f8010ff */
[----:B------:R-:W-:Y:S02]  /*0860*/  LEA.HI.X R13, R13, UR15, R20, 0x2, P0 ;  /* 0x0000000f0d0d7c11 */ /* 0x000fe400080f1414 */
[----:B------:R-:W2:Y:S04]  /*0870*/  LDG.E R20, desc[UR12][R4.64] ;  /* 0x0000000c04147981 */ /* 0x000ea8000c1e1900 */
[----:B------:R-:W3:Y:S01]  /*0880*/  LDG.E R23, desc[UR12][R12.64+-0xc] ;  /* 0xfffff40c0c177981 */ /* 0x000ee2000c1e1900 */
[----:B------:R-:W-:Y:S01]  /*0890*/  ISETP.NE.AND P0, PT, R22, 0x2, PT ;  /* 0x000000021600780c */ /* 0x000fe20003f05270 */
[----:B--2---:R-:W-:-:S04]  /*08a0*/  FFMA R20, R21, R20, R24 ;  /* 0x0000001415147223 */ /* 0x004fc80000000018 */
[----:B---3--:R-:W-:-:S05]  /*08b0*/  FADD R20, R20, R23 ;  /* 0x0000001714147221 */ /* 0x008fca0000000000 */
[----:B-1----:R-:W-:-:S05]  /*08c0*/  FMNMX R21, RZ, R20, !PT ;  /* 0x00000014ff157209 */ /* 0x002fca0007800000 */
[----:B------:R2:W-:Y:S01]  /*08d0*/  STG.E desc[UR12][R6.64], R21 ;  /* 0x0000001506007986 */ /* 0x0005e2000c10190c */
[----:B------:R-:W-:Y:S01]  /*08e0*/  MOV R20, UR9 ;  /* 0x0000000900147c02 */ /* 0x000fe20008000f00 */
[----:B------:R-:W-:Y:S06]  /*08f0*/  @!P0 BRA `(.L_x_3) ;  /* 0x0000000000208947 */ /* 0x000fec0003800000 */
[----:B------:R-:W3:Y:S04]  /*0900*/  LDG.E R20, desc[UR12][R4.64] ;  /* 0x0000000c04147981 */ /* 0x000ee8000c1e1900 */
[----:B------:R-:W3:Y:S04]  /*0910*/  LDG.E R22, desc[UR12][R18.64] ;  /* 0x0000000c12167981 */ /* 0x000ee8000c1e1900 */
[----:B------:R-:W4:Y:S01]  /*0920*/  LDG.E R13, desc[UR12][R12.64+-0x10] ;  /* 0xfffff00c0c0d7981 */ /* 0x000f22000c1e1900 */
[----:B---3--:R-:W-:-:S04]  /*0930*/  FFMA R20, R21, R20, R22 ;  /* 0x0000001415147223 */ /* 0x008fc80000000016 */
[----:B----4-:R-:W-:-:S05]  /*0940*/  FADD R20, R20, R13 ;  /* 0x0000000d14147221 */ /* 0x010fca0000000000 */
[----:B--2---:R-:W-:Y:S01]  /*0950*/  FMNMX R21, RZ, R20, !PT ;  /* 0x00000014ff157209 */ /* 0x004fe20007800000 */
[----:B------:R-:W-:-:S04]  /*0960*/  IMAD.U32 R20, RZ, RZ, UR4 ;  /* 0x00000004ff147e24 */ /* 0x000fc8000f8e00ff */
[----:B------:R3:W-:Y:S03]  /*0970*/  STG.E desc[UR12][R6.64], R21 ;  /* 0x0000001506007986 */ /* 0x0007e6000c10190c */
.L_x_3:
[----:B------:R-:W-:Y:S05]  /*0980*/  BSYNC.RECONVERGENT B1 ;  /* 0x0000000000017941 */ /* 0x000fea0003800200 */
.L_x_2:
[----:B------:R-:W-:-:S04]  /*0990*/  IADD3 R12, PT, PT, -R10, UR6, RZ ;  /* 0x000000060a0c7c10 */ /* 0x000fc8000fffe1ff */
[----:B------:R-:W-:-:S13]  /*09a0*/  ISETP.GE.U32.AND P0, PT, R12, 0x3, PT ;  /* 0x000000030c00780c */ /* 0x000fda0003f06070 */
[----:B------:R-:W-:Y:S05]  /*09b0*/  @!P0 BRA `(.L_x_1) ;  /* 0x0000000000888947 */ /* 0x000fea0003800000 */
.L_x_4:
[----:B------:R-:W-:Y:S01]  /*09c0*/  IADD3 R13, PT, PT, R17, R20, RZ ;  /* 0x00000014110d7210 */ /* 0x000fe20007ffe0ff */
[----:B----4-:R-:W4:Y:S04]  /*09d0*/  LDG.E R22, desc[UR12][R4.64] ;  /* 0x0000000c04167981 */ /* 0x010f28000c1e1900 */
[----:B------:R-:W-:Y:S01]  /*09e0*/  IMAD.WIDE R12, R13, 0x4, R2 ;  /* 0x000000040d0c7825 */ /* 0x000fe200078e0202 */
[----:B------:R-:W4:Y:S04]  /*09f0*/  LDG.E R23, desc[UR12][R18.64] ;  /* 0x0000000c12177981 */ /* 0x000f28000c1e1900 */
[----:B------:R-:W5:Y:S01]  /*0a00*/  LDG.E R25, desc[UR12][R12.64] ;  /* 0x0000000c0c197981 */ /* 0x000f62000c1e1900 */
[----:B----4-:R-:W-:-:S04]  /*0a10*/  FFMA R22, R22, R21, R23 ;  /* 0x0000001516167223 */ /* 0x010fc80000000017 */
[----:B-----5:R-:W-:-:S05]  /*0a20*/  FADD R22, R22, R25 ;  /* 0x0000001916167221 */ /* 0x020fca0000000000 */
[----:B0123--:R-:W-:-:S05]  /*0a30*/  FMNMX R21, RZ, R22, !PT ;  /* 0x00000016ff157209 */ /* 0x00ffca0007800000 */
[----:B------:R0:W-:Y:S04]  /*0a40*/  STG.E desc[UR12][R6.64], R21 ;  /* 0x0000001506007986 */ /* 0x0001e8000c10190c */
[----:B------:R-:W2:Y:S04]  /*0a50*/  LDG.E R22, desc[UR12][R4.64] ;  /* 0x0000000c04167981 */ /* 0x000ea8000c1e1900 */
[----:B------:R-:W2:Y:S04]  /*0a60*/  LDG.E R24, desc[UR12][R18.64] ;  /* 0x0000000c12187981 */ /* 0x000ea8000c1e1900 */
[----:B------:R-:W3:Y:S01]  /*0a70*/  LDG.E R23, desc[UR12][R12.64+-0x4] ;  /* 0xfffffc0c0c177981 */ /* 0x000ee2000c1e1900 */
[----:B--2---:R-:W-:-:S04]  /*0a80*/  FFMA R22, R21, R22, R24 ;  /* 0x0000001615167223 */ /* 0x004fc80000000018 */
[----:B---3--:R-:W-:-:S05]  /*0a90*/  FADD R22, R22, R23 ;  /* 0x0000001716167221 */ /* 0x008fca0000000000 */
[----:B------:R-:W-:-:S05]  /*0aa0*/  FMNMX R23, RZ, R22, !PT ;  /* 0x00000016ff177209 */ /* 0x000fca0007800000 */
        /* <DEDUP_REMOVED lines=10> */
[----:B0-----:R-:W3:Y:S01]  /*0b50*/  LDG.E R21, desc[UR12][R12.64+-0xc] ;  /* 0xfffff40c0c157981 */ /* 0x001ee2000c1e1900 */
[C---:B-1----:R-:W-:Y:S01]  /*0b60*/  IADD3 R23, PT, PT, R20.reuse, -0x3, RZ ;  /* 0xfffffffd14177810 */ /* 0x042fe20007ffe0ff */
[----:B------:R-:W-:-:S03]  /*0b70*/  VIADD R20, R20, 0xfffffffc ;  /* 0xfffffffc14147836 */ /* 0x000fc60000000000 */
[----:B------:R-:W-:Y:S01]  /*0b80*/  ISETP.GT.AND P0, PT, R23, R10, PT ;  /* 0x0000000a1700720c */ /* 0x000fe20003f04270 */
[----:B--2---:R-:W-:-:S04]  /*0b90*/  FFMA R22, R25, R22, R24 ;  /* 0x0000001619167223 */ /* 0x004fc80000000018 */
[----:B---3--:R-:W-:-:S05]  /*0ba0*/  FADD R21, R22, R21 ;  /* 0x0000001516157221 */ /* 0x008fca0000000000 */
[----:B------:R-:W-:-:S05]  /*0bb0*/  FMNMX R21, RZ, R21, !PT ;  /* 0x00000015ff157209 */ /* 0x000fca0007800000 */
[----:B------:R4:W-:Y:S01]  /*0bc0*/  STG.E desc[UR12][R6.64], R21 ;  /* 0x0000001506007986 */ /* 0x0009e2000c10190c */
[----:B------:R-:W-:Y:S05]  /*0bd0*/  @P0 BRA `(.L_x_4) ;  /* 0xfffffffc00780947 */ /* 0x000fea000383ffff */
.L_x_1:
[----:B------:R-:W-:Y:S05]  /*0be0*/  BSYNC.RECONVERGENT B0 ;  /* 0x0000000000007941 */ /* 0x000fea0003800200 */
.L_x_0:
[----:B------:R-:W-:Y:S01]  /*0bf0*/  IMAD.WIDE R4, R17, 0x4, R2 ;  /* 0x0000000411047825 */ /* 0x000fe200078e0202 */
[----:B01234-:R-:W0:Y:S04]  /*0c00*/  LDC.64 R6, c[0x0][0x3d0] ;  /* 0x0000f400ff067b82 */ /* 0x01fe280000000a00 */
[----:B------:R-:W2:Y:S01]  /*0c10*/  LDG.E R12, desc[UR12][R4.64] ;  /* 0x0000000c040c7981 */ /* 0x000ea2000c1e1900 */
[----:B------:R-:W-:Y:S01]  /*0c20*/  ISETP.GE.AND P0, PT, R10, 0x1, PT ;  /* 0x000000010a00780c */ /* 0x000fe20003f06270 */
[----:B------:R-:W-:Y:S01]  /*0c30*/  BSSY.RECONVERGENT B0, `(.L_x_5) ;  /* 0x0000054000007945 */ /* 0x000fe20003800200 */
[----:B0-----:R-:W-:Y:S01]  /*0c40*/  IMAD.WIDE R6, R0, 0x4, R6 ;  /* 0x0000000400067825 */ /* 0x001fe200078e0206 */
[----:B--2---:R-:W-:-:S05]  /*0c50*/  FMNMX R17, RZ, R12, !PT ;  /* 0x0000000cff117209 */ /* 0x004fca0007800000 */
[----:B------:R0:W-:Y:S05]  /*0c60*/  STG.E desc[UR12][R6.64], R17 ;  /* 0x0000001106007986 */ /* 0x0001ea000c10190c */
[----:B------:R-:W-:Y:S05]  /*0c70*/  @!P0 BRA `(.L_x_6) ;  /* 0x00000004003c8947 */ /* 0x000fea0003800000 */
[----:B------:R-:W1:Y:S01]  /*0c80*/  LDC.64 R12, c[0x0][0x390] ;  /* 0x0000e400ff0c7b82 */ /* 0x000e620000000a00 */
[C---:B------:R-:W-:Y:S01]  /*0c90*/  ISETP.GE.U32.AND P0, PT, R10.reuse, 0x4, PT ;  /* 0x000000040a00780c */ /* 0x040fe20003f06070 */
[----:B------:R-:W-:Y:S01]  /*0ca0*/  BSSY.RECONVERGENT B1, `(.L_x_7) ;  /* 0x0000031000017945 */ /* 0x000fe20003800200 */
[----:B------:R-:W-:Y:S01]  /*0cb0*/  HFMA2 R21, -RZ, RZ, 0, 5.9604644775390625e-08 ;  /* 0x00000001ff157431 */ /* 0x000fe200000001ff */
[----:B------:R-:W-:-:S04]  /*0cc0*/  LOP3.LUT R23, R10, 0x3, RZ, 0xc0, !PT ;  /* 0x000000030a177812 */ /* 0x000fc800078ec0ff */
[----:B------:R-:W2:Y:S01]  /*0cd0*/  LDC.64 R18, c[0x0][0x3b0] ;  /* 0x0000ec00ff127b82 */ /* 0x000ea20000000a00 */
[----:B-1----:R-:W-:-:S04]  /*0ce0*/  IMAD.WIDE R12, R14, 0x4, R12 ;  /* 0x000000040e0c7825 */ /* 0x002fc800078e020c */
[----:B--2---:R-:W-:Y:S01]  /*0cf0*/  IMAD.WIDE R18, R14, 0x4, R18 ;  /* 0x000000040e127825 */ /* 0x004fe200078e0212 */
[----:B------:R-:W-:Y:S06]  /*0d00*/  @!P0 BRA `(.L_x_8) ;  /* 0x0000000000a88947 */ /* 0x000fec0003800000 */
[----:B------:R-:W-:Y:S01]  /*0d10*/  LOP3.LUT R24, R10, 0x7ffffffc, RZ, 0xc0, !PT ;  /* 0x7ffffffc0a187812 */ /* 0x000fe200078ec0ff */
[----:B------:R-:W-:Y:S01]  /*0d20*/  BSSY.RECONVERGENT B2, `(.L_x_9) ;  /* 0x0000027000027945 */ /* 0x000fe20003800200 */
[----:B------:R-:W-:Y:S02]  /*0d30*/  IADD3 R20, P0, PT, R4, 0x8, RZ ;  /* 0x0000000804147810 */ /* 0x000fe40007f1e0ff */
[----:B------:R-:W-:Y:S01]  /*0d40*/  MOV R22, RZ ;  /* 0x000000ff00167202 */ /* 0x000fe20000000f00 */
[----:B------:R-:W-:Y:S01]  /*0d50*/  IMAD.MOV R24, RZ, RZ, -R24 ;  /* 0x000000ffff187224 */ /* 0x000fe200078e0a18 */
[----:B------:R-:W-:-:S09]  /*0d60*/  IADD3.X R21, PT, PT, RZ, R5, RZ, P0, !PT ;  /* 0x00000005ff157210 */ /* 0x000fd200007fe4ff */
.L_x_10:
[----:B------:R-:W2:Y:S04]  /*0d70*/  LDG.E R26, desc[UR12][R12.64] ;  /* 0x0000000c0c1a7981 */ /* 0x000ea8000c1e1900 */
[----:B-1----:R-:W2:Y:S04]  /*0d80*/  LDG.E R25, desc[UR12][R18.64] ;  /* 0x0000000c12197981 */ /* 0x002ea8000c1e1900 */
        /* <DEDUP_REMOVED lines=17> */
[----:B-1----:R-:W-:-:S05]  /*0ea0*/  FMNMX R25, RZ, R26, !PT ;  /* 0x0000001aff197209 */ /* 0x002fca0007800000 */
[----:B------:R1:W-:Y:S04]  /*0eb0*/  STG.E desc[UR12][R6.64], R25 ;  /* 0x0000001906007986 */ /* 0x0003e8000c10190c */
[----:B------:R-:W2:Y:S04]  /*0ec0*/  LDG.E R26, desc[UR12][R12.64] ;  /* 0x0000000c0c1a7981 */ /* 0x000ea8000c1e1900 */
[----:B------:R-:W2:Y:S04]  /*0ed0*/  LDG.E R28, desc[UR12][R18.64] ;  /* 0x0000000c121c7981 */ /* 0x000ea8000c1e1900 */
[----:B------:R3:W4:Y:S01]  /*0ee0*/  LDG.E R27, desc[UR12][R20.64+0x8] ;  /* 0x0000080c141b7981 */ /* 0x000722000c1e1900 */
[----:B------:R-:W-:-:S02]  /*0ef0*/  IADD3 R24, PT, PT, R24, 0x4, RZ ;  /* 0x0000000418187810 */ /* 0x000fc40007ffe0ff */
[----:B------:R-:W-:Y:S02]  /*0f00*/  IADD3 R22, PT, PT, R22, 0x4, RZ ;  /* 0x0000000416167810 */ /* 0x000fe40007ffe0ff */
[----:B------:R-:W-:Y:S02]  /*0f10*/  ISETP.NE.AND P0, PT, R24, RZ, PT ;  /* 0x000000ff1800720c */ /* 0x000fe40003f05270 */
[----:B---3--:R-:W-:-:S05]  /*0f20*/  IADD3 R20, P1, PT, R20, 0x10, RZ ;  /* 0x0000001014147810 */ /* 0x008fca0007f3e0ff */
[----:B------:R-:W-:Y:S02]  /*0f30*/  IMAD.X R21, RZ, RZ, R21, P1 ;  /* 0x000000ffff157224 */ /* 0x000fe400008e0615 */
[----:B--2---:R-:W-:-:S04]  /*0f40*/  FFMA R26, R25, R26, R28 ;  /* 0x0000001a191a7223 */ /* 0x004fc8000000001c */
[----:B----4-:R-:W-:-:S05]  /*0f50*/  FADD R26, R26, R27 ;  /* 0x0000001b1a1a7221 */ /* 0x010fca0000000000 */
[----:B0-----:R-:W-:-:S05]  /*0f60*/  FMNMX R17, RZ, R26, !PT ;  /* 0x0000001aff117209 */ /* 0x001fca0007800000 */
[----:B------:R1:W-:Y:S01]  /*0f70*/  STG.E desc[UR12][R6.64], R17 ;  /* 0x0000001106007986 */ /* 0x0003e2000c10190c */
[----:B------:R-:W-:Y:S05]  /*0f80*/  @P0 BRA `(.L_x_10) ;  /* 0xfffffffc00780947 */ /* 0x000fea000383ffff */
[----:B------:R-:W-:Y:S05]  /*0f90*/  BSYNC.RECONVERGENT B2 ;  /* 0x0000000000027941 */ /* 0x000fea0003800200 */
.L_x_9:
[----:B------:R-:W-:-:S07]  /*0fa0*/  IADD3 R21, PT, PT, R22, 0x1, RZ ;  /* 0x0000000116157810 */ /* 0x000fce0007ffe0ff */
.L_x_8:
[----:B------:R-:W-:Y:S05]  /*0fb0*/  BSYNC.RECONVERGENT B1 ;  /* 0x0000000000017941 */ /* 0x000fea0003800200 */
.L_x_7:
[----:B------:R-:W-:-:S13]  /*0fc0*/  ISETP.NE.AND P0, PT, R23, RZ, PT ;  /* 0x000000ff1700720c */ /* 0x000fda0003f05270 */
[----:B------:R-:W-:Y:S05]  /*0fd0*/  @!P0 BRA `(.L_x_6) ;  /* 0x0000000000648947 */ /* 0x000fea0003800000 */
[----:B------:R-:W-:Y:S01]  /*0fe0*/  IMAD.WIDE R4, R21, 0x4, R4 ;  /* 0x0000000415047825 */ /* 0x000fe200078e0204 */
[----:B------:R-:W2:Y:S04]  /*0ff0*/  LDG.E R20, desc[UR12][R12.64] ;  /* 0x0000000c0c147981 */ /* 0x000ea8000c1e1900 */
[----:B------:R-:W2:Y:S04]  /*1000*/  LDG.E R21, desc[UR12][R18.64] ;  /* 0x0000000c12157981 */ /* 0x000ea8000c1e1900 */
[----:B-1----:R-:W3:Y:S01]  /*1010*/  LDG.E R25, desc[UR12][R4.64] ;  /* 0x0000000c04197981 */ /* 0x002ee2000c1e1900 */
[----:B------:R-:W-:Y:S01]  /*1020*/  ISETP.NE.AND P0, PT, R23, 0x1, PT ;  /* 0x000000011700780c */ /* 0x000fe20003f05270 */
[----:B--2---:R-:W-:-:S04]  /*1030*/  FFMA R20, R20, R17, R21 ;  /* 0x0000001114147223 */ /* 0x004fc80000000015 */
[----:B---3--:R-:W-:-:S05]  /*1040*/  FADD R20, R20, R25 ;  /* 0x0000001914147221 */ /* 0x008fca0000000000 */
[----:B------:R-:W-:-:S05]  /*1050*/  FMNMX R21, RZ, R20, !PT ;  /* 0x00000014ff157209 */ /* 0x000fca0007800000 */
[----:B------:R2:W-:Y:S01]  /*1060*/  STG.E desc[UR12][R6.64], R21 ;  /* 0x0000001506007986 */ /* 0x0005e2000c10190c */
[----:B------:R-:W-:Y:S05]  /*1070*/  @!P0 BRA `(.L_x_6) ;  /* 0x00000000003c8947 */ /* 0x000fea0003800000 */
[----:B0-----:R-:W3:Y:S04]  /*1080*/  LDG.E R17, desc[UR12][R12.64] ;  /* 0x0000000c0c117981 */ /* 0x001ee8000c1e1900 */
[----:B------:R-:W3:Y:S04]  /*1090*/  LDG.E R20, desc[UR12][R18.64] ;  /* 0x0000000c12147981 */ /* 0x000ee8000c1e1900 */
[----:B------:R-:W4:Y:S01]  /*10a0*/  LDG.E R22, desc[UR12][R4.64+0x4] ;  /* 0x0000040c04167981 */ /* 0x000f22000c1e1900 */
[----:B------:R-:W-:Y:S01]  /*10b0*/  ISETP.NE.AND P0, PT, R23, 0x2, PT ;  /* 0x000000021700780c */ /* 0x000fe20003f05270 */
[----:B---3--:R-:W-:-:S04]  /*10c0*/  FFMA R17, R21, R17, R20 ;  /* 0x0000001115117223 */ /* 0x008fc80000000014 */
[----:B----4-:R-:W-:-:S05]  /*10d0*/  FADD R17, R17, R22 ;  /* 0x0000001611117221 */ /* 0x010fca0000000000 */
[----:B--2---:R-:W-:-:S05]  /*10e0*/  FMNMX R21, RZ, R17, !PT ;  /* 0x00000011ff157209 */ /* 0x004fca0007800000 */
[----:B------:R3:W-:Y:S04]  /*10f0*/  STG.E desc[UR12][R6.64], R21 ;  /* 0x0000001506007986 */ /* 0x0007e8000c10190c */
[----:B------:R-:W2:Y:S04]  /*1100*/  @P0 LDG.E R17, desc[UR12][R12.64] ;  /* 0x0000000c0c110981 */ /* 0x000ea8000c1e1900 */
[----:B------:R-:W2:Y:S04]  /*1110*/  @P0 LDG.E R20, desc[UR12][R18.64] ;  /* 0x0000000c12140981 */ /* 0x000ea8000c1e1900 */
[----:B------:R-:W4:Y:S01]  /*1120*/  @P0 LDG.E R22, desc[UR12][R4.64+0x8] ;  /* 0x0000080c04160981 */ /* 0x000f22000c1e1900 */
[----:B--2---:R-:W-:-:S04]  /*1130*/  @P0 FFMA R17, R21, R17, R20 ;  /* 0x0000001115110223 */ /* 0x004fc80000000014 */
[----:B----4-:R-:W-:-:S05]  /*1140*/  @P0 FADD R17, R17, R22 ;  /* 0x0000001611110221 */ /* 0x010fca0000000000 */
[----:B------:R-:W-:-:S05]  /*1150*/  @P0 FMNMX R17, RZ, R17, !PT ;  /* 0x00000011ff110209 */ /* 0x000fca0007800000 */
[----:B------:R3:W-:Y:S02]  /*1160*/  @P0 STG.E desc[UR12][R6.64], R17 ;  /* 0x0000001106000986 */ /* 0x0007e4000c10190c */
.L_x_6:
[----:B------:R-:W-:Y:S05]  /*1170*/  BSYNC.RECONVERGENT B0 ;  /* 0x0000000000007941 */ /* 0x000fea0003800200 */
.L_x_5:
[----:B------:R-:W-:Y:S01]  /*1180*/  IADD3 R20, PT, PT, R15, -0x1, R8 ;  /* 0xffffffff0f147810 */ /* 0x000fe20007ffe008 */
[----:B------:R-:W4:Y:S04]  /*1190*/  LDC.64 R4, c[0x0][0x3c8] ;  /* 0x0000f200ff047b82 */ /* 0x000f280000000a00 */
[----:B0123--:R-:W-:-:S04]  /*11a0*/  IMAD R7, R20, R11, R10 ;  /* 0x0000000b14077224 */ /* 0x00ffc800078e020a */
[----:B------:R-:W-:-:S06]  /*11b0*/  IMAD.WIDE R6, R7, 0x4, R2 ;  /* 0x0000000407067825 */ /* 0x000fcc00078e0202 */
[----:B------:R-:W2:Y:S01]  /*11c0*/  LDG.E R6, desc[UR12][R6.64] ;  /* 0x0000000c06067981 */ /* 0x000ea2000c1e1900 */
[----:B------:R-:W-:Y:S01]  /*11d0*/  ISETP.LE.AND P0, PT, R16, UR7, PT ;  /* 0x0000000710007c0c */ /* 0x000fe2000bf03270 */
[----:B------:R-:W-:Y:S01]  /*11e0*/  BSSY.RECONVERGENT B0, `(.L_x_11) ;  /* 0x0000064000007945 */ /* 0x000fe20003800200 */
[----:B----4-:R-:W-:Y:S01]  /*11f0*/  IMAD.WIDE R4, R0, 0x4, R4 ;  /* 0x0000000400047825 */ /* 0x010fe200078e0204 */
[----:B--2---:R-:W-:-:S05]  /*1200*/  FMNMX R17, RZ, R6, !PT ;  /* 0x00000006ff117209 */ /* 0x004fca0007800000 */
[----:B------:R0:W-:Y:S05]  /*1210*/  STG.E desc[UR12][R4.64], R17 ;  /* 0x0000001104007986 */ /* 0x0001ea000c10190c */
[----:B------:R-:W-:Y:S05]  /*1220*/  @!P0 BRA `(.L_x_12) ;  /* 0x00000004007c8947 */ /* 0x000fea0003800000 */
[----:B------:R-:W-:Y:S01]  /*1230*/  LOP3.LUT R19, RZ, R16, RZ, 0x33, !PT ;  /* 0x00000010ff137212 */ /* 0x000fe200078e33ff */
[----:B------:R-:W1:Y:S01]  /*1240*/  LDC.64 R6, c[0x0][0x388] ;  /* 0x0000e200ff067b82 */ /* 0x000e620000000a00 */
[----:B------:R-:W-:Y:S03]  /*1250*/  BSSY.RECONVERGENT B1, `(.L_x_13) ;  /* 0x000002d000017945 */ /* 0x000fe60003800200 */
[----:B------:R-:W-:Y:S01]  /*1260*/  IMAD.IADD R19, R19, 0x1, R8 ;  /* 0x0000000113137824 */ /* 0x000fe200078e0208 */
[----:B------:R-:W-:-:S03]  /*1270*/  MOV R8, UR7 ;  /* 0x0000000700087c02 */ /* 0x000fc60008000f00 */
[----:B------:R-:W2:Y:S01]  /*1280*/  LDC.64 R12, c[0x0][0x3a8] ;  /* 0x0000ea00ff0c7b82 */ /* 0x000ea20000000a00 */
[----:B------:R-:W-:Y:S01]  /*1290*/  LOP3.LUT P0, R21, R19, 0x3, RZ, 0xc0, !PT ;  /* 0x0000000313157812 */ /* 0x000fe2000780c0ff */
[----:B-1----:R-:W-:-:S04]  /*12a0*/  IMAD.WIDE R6, R14, 0x4, R6 ;  /* 0x000000040e067825 */ /* 0x002fc800078e0206 */
[----:B--2---:R-:W-:-:S08]  /*12b0*/  IMAD.WIDE R12, R14, 0x4, R12 ;  /* 0x000000040e0c7825 */ /* 0x004fd000078e020c */
[----:B------:R-:W-:Y:S05]  /*12c0*/  @!P0 BRA `(.L_x_14) ;  /* 0x0000000000948947 */ /* 0x000fea0003800000 */
[----:B------:R-:W-:Y:S01]  /*12d0*/  IADD3 R8, PT, PT, R20, -0x1, RZ ;  /* 0xffffffff14087810 */ /* 0x000fe20007ffe0ff */
[----:B------:R-:W2:Y:S04]  /*12e0*/  LDG.E R22, desc[UR12][R12.64] ;  /* 0x0000000c0c167981 */ /* 0x000ea8000c1e1900 */
[----:B------:R-:W-:Y:S02]  /*12f0*/  IMAD R19, R8, R11, R10 ;  /* 0x0000000b08137224 */ /* 0x000fe400078e020a */
[----:B------:R-:W2:Y:S02]  /*1300*/  LDG.E R8, desc[UR12][R6.64] ;  /* 0x0000000c06087981 */ /* 0x000ea4000c1e1900 */
[----:B------:R-:W-:-:S06]  /*1310*/  IMAD.WIDE R18, R19, 0x4, R2 ;  /* 0x0000000413127825 */ /* 0x000fcc00078e0202 */
[----:B------:R-:W3:Y:S01]  /*1320*/  LDG.E R19, desc[UR12][R18.64] ;  /* 0x0000000c12137981 */ /* 0x000ee2000c1e1900 */
[----:B------:R-:W-:Y:S01]  /*1330*/  ISETP.NE.AND P0, PT, R21, 0x1, PT ;  /* 0x000000011500780c */ /* 0x000fe20003f05270 */
[----:B--2---:R-:W-:-:S04]  /*1340*/  FFMA R8, R17, R8, R22 ;  /* 0x0000000811087223 */ /* 0x004fc80000000016 */
[----:B---3--:R-:W-:-:S05]  /*1350*/  FADD R8, R8, R19 ;  /* 0x0000001308087221 */ /* 0x008fca0000000000 */
[----:B0-----:R-:W-:-:S05]  /*1360*/  FMNMX R17, RZ, R8, !PT ;  /* 0x00000008ff117209 */ /* 0x001fca0007800000 */
[----:B------:R1:W-:Y:S01]  /*1370*/  STG.E desc[UR12][R4.64], R17 ;  /* 0x0000001104007986 */ /* 0x0003e2000c10190c */
[----:B------:R-:W-:Y:S01]  /*1380*/  IMAD.U32 R8, RZ, RZ, UR10 ;  /* 0x0000000aff087e24 */ /* 0x000fe2000f8e00ff */
[----:B------:R-:W-:Y:S06]  /*1390*/  @!P0 BRA `(.L_x_14) ;  /* 0x0000000000608947 */ /* 0x000fec0003800000 */
        /* <DEDUP_REMOVED lines=13> */
[----:B------:R-:W-:Y:S01]  /*1470*/  VIADD R20, R20, 0xfffffffd ;  /* 0xfffffffd14147836 */ /* 0x000fe20000000000 */
[----:B------:R-:W3:Y:S03]  /*1480*/  LDG.E R8, desc[UR12][R6.64] ;  /* 0x0000000c06087981 */ /* 0x000ee6000c1e1900 */
[----:B------:R-:W-:Y:S02]  /*1490*/  IMAD R19, R20, R11, R10 ;  /* 0x0000000b14137224 */ /* 0x000fe400078e020a */
[----:B------:R-:W3:Y:S02]  /*14a0*/  LDG.E R20, desc[UR12][R12.64] ;  /* 0x0000000c0c147981 */ /* 0x000ee4000c1e1900 */
[----:B------:R-:W-:-:S06]  /*14b0*/  IMAD.WIDE R18, R19, 0x4, R2 ;  /* 0x0000000413127825 */ /* 0x000fcc00078e0202 */
[----:B------:R-:W4:Y:S01]  /*14c0*/  LDG.E R19, desc[UR12][R18.64] ;  /* 0x0000000c12137981 */ /* 0x000f22000c1e1900 */
[----:B---3--:R-:W-:-:S04]  /*14d0*/  FFMA R8, R17, R8, R20 ;  /* 0x0000000811087223 */ /* 0x008fc80000000014 */
[----:B----4-:R-:W-:-:S05]  /*14e0*/  FADD R8, R8, R19 ;  /* 0x0000001308087221 */ /* 0x010fca0000000000 */
[----:B--2---:R-:W-:-:S05]  /*14f0*/  FMNMX R17, RZ, R8, !PT ;  /* 0x00000008ff117209 */ /* 0x004fca0007800000 */
[----:B------:R3:W-:Y:S01]  /*1500*/  STG.E desc[UR12][R4.64], R17 ;  /* 0x0000001104007986 */ /* 0x0007e2000c10190c */
[----:B------:R-:W-:-:S07]  /*1510*/  MOV R8, UR5 ;  /* 0x0000000500087c02 */ /* 0x000fce0008000f00 */
.L_x_14:
[----:B------:R-:W-:Y:S05]  /*1520*/  BSYNC.RECONVERGENT B1 ;  /* 0x0000000000017941 */ /* 0x000fea0003800200 */
.L_x_13:
[----:B------:R-:W-:-:S04]  /*1530*/  IADD3 R18, PT, PT, -R16, UR7, RZ ;  /* 0x0000000710127c10 */ /* 0x000fc8000fffe1ff */
[----:B------:R-:W-:-:S13]  /*1540*/  ISETP.GE.U32.AND P0, PT, R18, 0x3, PT ;  /* 0x000000031200780c */ /* 0x000fda0003f06070 */
[----:B------:R-:W-:Y:S05]  /*1550*/  @!P0 BRA `(.L_x_12) ;  /* 0x0000000000b08947 */ /* 0x000fea0003800000 */
.L_x_15:
[----:B------:R-:W-:Y:S01]  /*1560*/  IADD3 R20, PT, PT, R15, R8, RZ ;  /* 0x000000080f147210 */ /* 0x000fe20007ffe0ff */
[----:B----4-:R-:W4:Y:S04]  /*1570*/  LDG.E R22, desc[UR12][R6.64] ;  /* 0x0000000c06167981 */ /* 0x010f28000c1e1900 */
[----:B------:R-:W-:Y:S01]  /*1580*/  IMAD R19, R20, R11, R10 ;  /* 0x0000000b14137224 */ /* 0x000fe200078e020a */
[----:B------:R-:W4:Y:S03]  /*1590*/  LDG.E R21, desc[UR12][R12.64] ;  /* 0x0000000c0c157981 */ /* 0x000f26000c1e1900 */
[----:B------:R-:W-:-:S06]  /*15a0*/  IMAD.WIDE R18, R19, 0x4, R2 ;  /* 0x0000000413127825 */ /* 0x000fcc00078e0202 */
[----:B------:R-:W5:Y:S01]  /*15b0*/  LDG.E R18, desc[UR12][R18.64] ;  /* 0x0000000c12127981 */ /* 0x000f62000c1e1900 */
[----:B----4-:R-:W-:Y:S01]  /*15c0*/  FFMA R21, R22, R17, R21 ;  /* 0x0000001116157223 */ /* 0x010fe20000000015 */
[----:B0123--:R-:W-:-:S03]  /*15d0*/  VIADD R17, R20, 0xffffffff ;  /* 0xffffffff14117836 */ /* 0x00ffc60000000000 */
[----:B-----5:R-:W-:Y:S01]  /*15e0*/  FADD R21, R21, R18 ;  /* 0x0000001215157221 */ /* 0x020fe20000000000 */
[----:B------:R-:W-:-:S04]  /*15f0*/  IMAD R17, R17, R11, R10 ;  /* 0x0000000b11117224 */ /* 0x000fc800078e020a */
[----:B------:R-:W-:Y:S01]  /*1600*/  FMNMX R21, RZ, R21, !PT ;  /* 0x00000015ff157209 */ /* 0x000fe20007800000 */
[----:B------:R-:W-:-:S04]  /*1610*/  IMAD.WIDE R22, R17, 0x4, R2 ;  /* 0x0000000411167825 */ /* 0x000fc800078e0202 */
[----:B------:R0:W-:Y:S04]  /*1620*/  STG.E desc[UR12][R4.64], R21 ;  /* 0x0000001504007986 */ /* 0x0001e8000c10190c */
[----:B------:R-:W2:Y:S04]  /*1630*/  LDG.E R24, desc[UR12][R6.64] ;  /* 0x0000000c06187981 */ /* 0x000ea8000c1e1900 */
[----:B------:R-:W2:Y:S04]  /*1640*/  LDG.E R26, desc[UR12][R12.64] ;  /* 0x0000000c0c1a7981 */ /* 0x000ea8000c1e1900 */
[----:B------:R-:W3:Y:S01]  /*1650*/  LDG.E R23, desc[UR12][R22.64] ;  /* 0x0000000c16177981 */ /* 0x000ee2000c1e1900 */
[----:B------:R-:W-:-:S05]  /*1660*/  IADD3 R17, PT, PT, R20, -0x2, RZ ;  /* 0xfffffffe14117810 */ /* 0x000fca0007ffe0ff */
[----:B------:R-:W-:-:S04]  /*1670*/  IMAD R19, R17, R11, R10 ;  /* 0x0000000b11137224 */ /* 0x000fc800078e020a */
[----:B------:R-:W-:-:S04]  /*1680*/  IMAD.WIDE R18, R19, 0x4, R2 ;  /* 0x0000000413127825 */ /* 0x000fc800078e0202 */
[----:B--2---:R-:W-:-:S04]  /*1690*/  FFMA R24, R21, R24, R26 ;  /* 0x0000001815187223 */ /* 0x004fc8000000001a */
[----:B---3--:R-:W-:-:S05]  /*16a0*/  FADD R24, R24, R23 ;  /* 0x0000001718187221 */ /* 0x008fca0000000000 */
[----:B------:R-:W-:-:S05]  /*16b0*/  FMNMX R17, RZ, R24, !PT ;  /* 0x00000018ff117209 */ /* 0x000fca0007800000 */
[----:B------:R1:W-:Y:S04]  /*16c0*/  STG.E desc[UR12][R4.64], R17 ;  /* 0x0000001104007986 */ /* 0x0003e8000c10190c */
[----:B------:R-:W2:Y:S04]  /*16d0*/  LDG.E R24, desc[UR12][R6.64] ;  /* 0x0000000c06187981 */ /* 0x000ea8000c1e1900 */
[----:B------:R-:W2:Y:S04]  /*16e0*/  LDG.E R26, desc[UR12][R12.64] ;  /* 0x0000000c0c1a7981 */ /* 0x000ea8000c1e1900 */
[----:B------:R-:W3:Y:S01]  /*16f0*/  LDG.E R19, desc[UR12][R18.64] ;  /* 0x0000000c12137981 */ /* 0x000ee2000c1e1900 */
[----:B------:R-:W-:-:S05]  /*1700*/  IADD3 R20, PT, PT, R20, -0x3, RZ ;  /* 0xfffffffd14147810 */ /* 0x000fca0007ffe0ff */
[----:B0-----:R-:W-:-:S04]  /*1710*/  IMAD R21, R20, R11, R10 ;  /* 0x0000000b14157224 */ /* 0x001fc800078e020a */
        /* <DEDUP_REMOVED lines=8> */
[----:B------:R-:W-:-:S05]  /*17a0*/  VIADD R19, R8, 0xfffffffd ;  /* 0xfffffffd08137836 */ /* 0x000fca0000000000 */
[----:B------:R-:W-:Y:S02]  /*17b0*/  ISETP.GT.AND P0, PT, R19, R16, PT ;  /* 0x000000101300720c */ /* 0x000fe40003f04270 */
[----:B------:R-:W-:Y:S01]  /*17c0*/  IADD3 R8, PT, PT, R8, -0x4, RZ ;  /* 0xfffffffc08087810 */ /* 0x000fe20007ffe0ff */
[----:B--2---:R-:W-:-:S04]  /*17d0*/  FFMA R22, R23, R22, R24 ;  /* 0x0000001617167223 */ /* 0x004fc80000000018 */
[----:B---3--:R-:W-:-:S05]  /*17e0*/  FADD R22, R22, R21 ;  /* 0x0000001516167221 */ /* 0x008fca0000000000 */
[----:B-1----:R-:W-:-:S05]  /*17f0*/  FMNMX R17, RZ, R22, !PT ;  /* 0x00000016ff117209 */ /* 0x002fca0007800000 */
[----:B------:R4:W-:Y:S01]  /*1800*/  STG.E desc[UR12][R4.64], R17 ;  /* 0x0000001104007986 */ /* 0x0009e2000c10190c */
[----:B------:R-:W-:Y:S05]  /*1810*/  @P0 BRA `(.L_x_15) ;  /* 0xfffffffc00500947 */ /* 0x000fea000383ffff */
.L_x_12:
[----:B------:R-:W-:Y:S05]  /*1820*/  BSYNC.RECONVERGENT B0 ;  /* 0x0000000000007941 */ /* 0x000fea0003800200 */
.L_x_11:
[----:B------:R-:W-:Y:S01]  /*1830*/  IMAD R7, R15, R11, R10 ;  /* 0x0000000b0f077224 */ /* 0x000fe200078e020a */
[----:B01234-:R-:W0:Y:S03]  /*1840*/  LDC.64 R4, c[0x0][0x3d8] ;  /* 0x0000f600ff047b82 */ /* 0x01fe260000000a00 */
[----:B------:R-:W-:-:S06]  /*1850*/  IMAD.WIDE R6, R7, 0x4, R2 ;  /* 0x0000000407067825 */ /* 0x000fcc00078e0202 */
        /* <DEDUP_REMOVED lines=10> */
[----:B------:R-:W-:Y:S02]  /*1900*/  LOP3.LUT R20, R16, 0x3, RZ, 0xc0, !PT ;  /* 0x0000000310147812 */ /* 0x000fe400078ec0ff */
[----:B------:R-:W-:-:S03]  /*1910*/  MOV R8, 0x1 ;  /* 0x0000000100087802 */ /* 0x000fc60000000f00 */
[----:B------:R-:W2:Y:S01]  /*1920*/  LDC.64 R12, c[0x0][0x3b8] ;  /* 0x0000ee00ff0c7b82 */ /* 0x000ea20000000a00 */
[----:B-1----:R-:W-:-:S04]  /*1930*/  IMAD.WIDE R6, R14, 0x4, R6 ;  /* 0x000000040e067825 */ /* 0x002fc800078e0206 */
[----:B--2---:R-:W-:Y:S01]  /*1940*/  IMAD.WIDE R12, R14, 0x4, R12 ;  /* 0x000000040e0c7825 */ /* 0x004fe200078e020c */
[----:B------:R-:W-:Y:S06]  /*1950*/  @!P0 BRA `(.L_x_19) ;  /* 0x0000000000a88947 */ /* 0x000fec0003800000 */
[----:B------:R-:W-:Y:S01]  /*1960*/  BSSY.RECONVERGENT B2, `(.L_x_19) ;  /* 0x0000029000027945 */ /* 0x000fe20003800200 */
[----:B------:R-:W-:Y:S01]  /*1970*/  LOP3.LUT R14, R16, 0x7ffffffc, RZ, 0xc0, !PT ;  /* 0x7ffffffc100e7812 */ /* 0x000fe200078ec0ff */
[----:B------:R-:W-:-:S07]  /*1980*/  IMAD.MOV.U32 R8, RZ, RZ, 0x1 ;  /* 0x00000001ff087424 */ /* 0x000fce00078e00ff */
.L_x_20:
[----:B------:R-:W-:Y:S01]  /*1990*/  IADD3 R16, PT, PT, R15, R8, RZ ;  /* 0x000000080f107210 */ /* 0x000fe20007ffe0ff */
[----:B------:R-:W2:Y:S04]  /*19a0*/  LDG.E R18, desc[UR12][R6.64] ;  /* 0x0000000c06127981 */ /* 0x000ea8000c1e1900 */
[----:B------:R-:W-:Y:S01]  /*19b0*/  IMAD R17, R16, R11, R10 ;  /* 0x0000000b10117224 */ /* 0x000fe200078e020a */
[----:B------:R-:W2:Y:S03]  /*19c0*/  LDG.E R19, desc[UR12][R12.64] ;  /* 0x0000000c0c137981 */ /* 0x000ea6000c1e1900 */
[----:B------:R-:W-:-:S05]  /*19d0*/  IMAD.WIDE R16, R17, 0x4, R2 ;  /* 0x0000000411107825 */ /* 0x000fca00078e0202 */
[----:B-1----:R-:W3:Y:S01]  /*19e0*/  LDG.E R23, desc[UR12][R16.64] ;  /* 0x0000000c10177981 */ /* 0x002ee2000c1e1900 */
[----:B--2---:R-:W-:-:S04]  /*19f0*/  FFMA R18, R18, R21, R19 ;  /* 0x0000001512127223 */ /* 0x004fc80000000013 */
[----:B---3--:R-:W-:-:S05]  /*1a00*/  FADD R18, R18, R23 ;  /* 0x0000001712127221 */ /* 0x008fca0000000000 */
[----:B0-----:R-:W-:Y:S01]  /*1a10*/  FMNMX R21, RZ, R18, !PT ;  /* 0x00000012ff157209 */ /* 0x001fe20007800000 */
[----:B------:R-:W-:-:S04]  /*1a20*/  IMAD.WIDE R18, R11, 0x4, R16 ;  /* 0x000000040b127825 */ /* 0x000fc800078e0210 */
[----:B------:R0:W-:Y:S04]  /*1a30*/  STG.E desc[UR12][R4.64], R21 ;  /* 0x0000001504007986 */ /* 0x0001e8000c10190c */
[----:B------:R-:W2:Y:S04]  /*1a40*/  LDG.E R22, desc[UR12][R6.64] ;  /* 0x0000000c06167981 */ /* 0x000ea8000c1e1900 */
[----:B------:R-:W2:Y:S04]  /*1a50*/  LDG.E R24, desc[UR12][R12.64] ;  /* 0x0000000c0c187981 */ /* 0x000ea8000c1e1900 */
[----:B------:R-:W3:Y:S01]  /*1a60*/  LDG.E R23, desc[UR12][R18.64] ;  /* 0x0000000c12177981 */ /* 0x000ee2000c1e1900 */
[----:B------:R-:W-:-:S04]  /*1a70*/  IMAD.WIDE R16, R11, 0x4, R18 ;  /* 0x000000040b107825 */ /* 0x000fc800078e0212 */
[----:B--2---:R-:W-:-:S04]  /*1a80*/  FFMA R22, R21, R22, R24 ;  /* 0x0000001615167223 */ /* 0x004fc80000000018 */
[----:B---3--:R-:W-:-:S05]  /*1a90*/  FADD R22, R22, R23 ;  /* 0x0000001716167221 */ /* 0x008fca0000000000 */
[----:B------:R-:W-:-:S05]  /*1aa0*/  FMNMX R23, RZ, R22, !PT ;  /* 0x00000016ff177209 */ /* 0x000fca0007800000 */
[----:B------:R1:W-:Y:S04]  /*1ab0*/  STG.E desc[UR12][R4.64], R23 ;  /* 0x0000001704007986 */ /* 0x0003e8000c10190c */
[----:B------:R-:W2:Y:S04]  /*1ac0*/  LDG.E R22, desc[UR12][R6.64] ;  /* 0x0000000c06167981 */ /* 0x000ea8000c1e1900 */
[----:B------:R-:W2:Y:S04]  /*1ad0*/  LDG.E R24, desc[UR12][R12.64] ;  /* 0x0000000c0c187981 */ /* 0x000ea8000c1e1900 */
[----:B0-----:R-:W3:Y:S01]  /*1ae0*/  LDG.E R21, desc[UR12][R16.64] ;  /* 0x0000000c10157981 */ /* 0x001ee2000c1e1900 */
        /* <DEDUP_REMOVED lines=8> */
[----:B------:R-:W-:-:S04]  /*1b70*/  IADD3 R17, PT, PT, R8, 0x3, RZ ;  /* 0x0000000308117810 */ /* 0x000fc80007ffe0ff */
[----:B------:R-:W-:Y:S01]  /*1b80*/  ISETP.NE.AND P0, PT, R17, R14, PT ;  /* 0x0000000e1100720c */ /* 0x000fe20003f05270 */
[----:B------:R-:W-:Y:S02]  /*1b90*/  VIADD R8, R8, 0x4 ;  /* 0x0000000408087836 */ /* 0x000fe40000000000 */
[----:B--2---:R-:W-:-:S04]  /*1ba0*/  FFMA R22, R25, R22, R24 ;  /* 0x0000001619167223 */ /* 0x004fc80000000018 */
[----:B---3--:R-:W-:-:S05]  /*1bb0*/  FADD R22, R22, R19 ;  /* 0x0000001316167221 */ /* 0x008fca0000000000 */
[----:B------:R-:W-:-:S05]  /*1bc0*/  FMNMX R21, RZ, R22, !PT ;  /* 0x00000016ff157209 */ /* 0x000fca0007800000 */
[----:B------:R1:W-:Y:S01]  /*1bd0*/  STG.E desc[UR12][R4.64], R21 ;  /* 0x0000001504007986 */ /* 0x0003e2000c10190c */
[----:B------:R-:W-:Y:S05]  /*1be0*/  @P0 BRA `(.L_x_20) ;  /* 0xfffffffc00680947 */ /* 0x000fea000383ffff */
[----:B------:R-:W-:Y:S05]  /*1bf0*/  BSYNC.RECONVERGENT B2 ;  /* 0x0000000000027941 */ /* 0x000fea0003800200 */
.L_x_19:
[----:B------:R-:W-:Y:S05]  /*1c00*/  BSYNC.RECONVERGENT B1 ;  /* 0x0000000000017941 */ /* 0x000fea0003800200 */
.L_x_18:
[----:B------:R-:W-:-:S13]  /*1c10*/  ISETP.NE.AND P0, PT, R20, RZ, PT ;  /* 0x000000ff1400720c */ /* 0x000fda0003f05270 */
[----:B------:R-:W-:Y:S05]  /*1c20*/  @!P0 BRA `(.L_x_17) ;  /* 0x0000000000788947 */ /* 0x000fea0003800000 */
[----:B------:R-:W-:-:S05]  /*1c30*/  IADD3 R8, PT, PT, R15, R8, RZ ;  /* 0x000000080f087210 */ /* 0x000fca0007ffe0ff */
[----:B------:R-:W-:Y:S02]  /*1c40*/  IMAD R15, R8, R11, R10 ;  /* 0x0000000b080f7224 */ /* 0x000fe400078e020a */
[----:B------:R-:W2:Y:S02]  /*1c50*/  LDG.E R8, desc[UR12][R6.64] ;  /* 0x0000000c06087981 */ /* 0x000ea4000c1e1900 */
[----:B------:R-:W-:Y:S02]  /*1c60*/  IMAD.WIDE R2, R15, 0x4, R2 ;  /* 0x000000040f027825 */ /* 0x000fe400078e0202 */
[----:B------:R-:W2:Y:S04]  /*1c70*/  LDG.E R15, desc[UR12][R12.64] ;  /* 0x0000000c0c0f7981 */ /* 0x000ea8000c1e1900 */
[----:B------:R-:W3:Y:S01]  /*1c80*/  LDG.E R17, desc[UR12][R2.64] ;  /* 0x0000000c02117981 */ /* 0x000ee2000c1e1900 */
[----:B------:R-:W-:Y:S01]  /*1c90*/  ISETP.NE.AND P0, PT, R20, 0x1, PT ;  /* 0x000000011400780c */ /* 0x000fe20003f05270 */
[----:B--2---:R-:W-:-:S04]  /*1ca0*/  FFMA R8, R8, R21, R15 ;  /* 0x0000001508087223 */ /* 0x004fc8000000000f */
[----:B---3--:R-:W-:-:S05]  /*1cb0*/  FADD R8, R8, R17 ;  /* 0x0000001108087221 */ /* 0x008fca0000000000 */
[----:B------:R-:W-:-:S05]  /*1cc0*/  FMNMX R10, RZ, R8, !PT ;  /* 0x00000008ff0a7209 */ /* 0x000fca0007800000 */
[----:B------:R2:W-:Y:S01]  /*1cd0*/  STG.E desc[UR12][R4.64], R10 ;  /* 0x0000000a04007986 */ /* 0x0005e2000c10190c */
[----:B------:R-:W-:Y:S05]  /*1ce0*/  @!P0 BRA `(.L_x_17) ;  /* 0x0000000000488947 */ /* 0x000fea0003800000 */
[----:B------:R-:W-:Y:S01]  /*1cf0*/  IMAD.WIDE R2, R11, 0x4, R2 ;  /* 0x000000040b027825 */ /* 0x000fe200078e0202 */
[----:B------:R-:W3:Y:S04]  /*1d00*/  LDG.E R8, desc[UR12][R6.64] ;  /* 0x0000000c06087981 */ /* 0x000ee8000c1e1900 */
[----:B------:R-:W3:Y:S04]  /*1d10*/  LDG.E R15, desc[UR12][R12.64] ;  /* 0x0000000c0c0f7981 */ /* 0x000ee8000c1e1900 */
[----:B------:R-:W4:Y:S01]  /*1d20*/  LDG.E R17, desc[UR12][R2.64] ;  /* 0x0000000c02117981 */ /* 0x000f22000c1e1900 */
[----:B------:R-:W-:Y:S01]  /*1d30*/  ISETP.NE.AND P0, PT, R20, 0x2, PT ;  /* 0x000000021400780c */ /* 0x000fe20003f05270 */
[----:B---3--:R-:W-:-:S04]  /*1d40*/  FFMA R8, R10, R8, R15 ;  /* 0x000000080a087223 */ /* 0x008fc8000000000f */
[----:B----4-:R-:W-:-:S05]  /*1d50*/  FADD R8, R8, R17 ;  /* 0x0000001108087221 */ /* 0x010fca0000000000 */
[----:B------:R-:W-:-:S05]  /*1d60*/  FMNMX R8, RZ, R8, !PT ;  /* 0x00000008ff087209 */ /* 0x000fca0007800000 */
[----:B------:R3:W-:Y:S01]  /*1d70*/  STG.E desc[UR12][R4.64], R8 ;  /* 0x0000000804007986 */ /* 0x0007e2000c10190c */
[----:B------:R-:W-:Y:S05]  /*1d80*/  @!P0 BRA `(.L_x_17) ;  /* 0x0000000000208947 */ /* 0x000fea0003800000 */
[----:B------:R-:W-:Y:S01]  /*1d90*/  IMAD.WIDE R2, R11, 0x4, R2 ;  /* 0x000000040b027825 */ /* 0x000fe200078e0202 */
[----:B------:R-:W3:Y:S04]  /*1da0*/  LDG.E R6, desc[UR12][R6.64] ;  /* 0x0000000c06067981 */ /* 0x000ee8000c1e1900 */
[----:B------:R-:W3:Y:S04]  /*1db0*/  LDG.E R13, desc[UR12][R12.64] ;  /* 0x0000000c0c0d7981 */ /* 0x000ee8000c1e1900 */
[----:B------:R-:W4:Y:S01]  /*1dc0*/  LDG.E R3, desc[UR12][R2.64] ;  /* 0x0000000c02037981 */ /* 0x000f22000c1e1900 */
[----:B---3--:R-:W-:-:S04]  /*1dd0*/  FFMA R8, R8, R6, R13 ;  /* 0x0000000608087223 */ /* 0x008fc8000000000d */
[----:B----4-:R-:W-:-:S05]  /*1de0*/  FADD R8, R8, R3 ;  /* 0x0000000308087221 */ /* 0x010fca0000000000 */
[----:B------:R-:W-:-:S05]  /*1df0*/  FMNMX R11, RZ, R8, !PT ;  /* 0x00000008ff0b7209 */ /* 0x000fca0007800000 */
[----:B------:R4:W-:Y:S02]  /*1e00*/  STG.E desc[UR12][R4.64], R11 ;  /* 0x0000000b04007986 */ /* 0x0009e4000c10190c */
.L_x_17:
[----:B------:R-:W-:Y:S05]  /*1e10*/  BSYNC.RECONVERGENT B0 ;  /* 0x0000000000007941 */ /* 0x000fea0003800200 */
.L_x_16:
[----:B------:R-:W5:Y:S01]  /*1e20*/  LDCU UR14, c[0x0][0x3f4] ;  /* 0x00007e80ff0e77ac */ /* 0x000f620008000800 */
[----:B------:R-:W-:-:S04]  /*1e30*/  IADD3 R0, PT, PT, R9, R0, RZ ;  /* 0x0000000009007210 */ /* 0x000fc80007ffe0ff */
[----:B-----5:R-:W-:-:S13]  /*1e40*/  ISETP.GE.AND P0, PT, R0, UR14, PT ;  /* 0x0000000e00007c0c */ /* 0x020fda000bf06270 */
[----:B------:R-:W-:Y:S05]  /*1e50*/  @!P0 BRA `(.L_x_21) ;  /* 0xffffffe000bc8947 */ /* 0x000fea000383ffff */
[----:B------:R-:W-:Y:S05]  /*1e60*/  EXIT ;  /* 0x000000000000794d */ /* 0x000fea0003800000 */
.L_x_22:
[----:B------:R-:W-:-:S00]  /*1e70*/  BRA `(.L_x_22) ;  /* 0xfffffffc00fc7947 */ /* 0x000fc0000383ffff */
[----:B------:R-:W-:-:S00]  /*1e80*/  NOP ;  /* 0x0000000000007918 */ /* 0x000fc00000000000 */
[----:B------:R-:W-:-:S00]  /*1e90*/  NOP ;  /* 0x0000000000007918 */ /* 0x000fc00000000000 */
[----:B------:R-:W-:-:S00]  /*1ea0*/  NOP ;  /* 0x0000000000007918 */ /* 0x000fc00000000000 */
[----:B------:R-:W-:-:S00]  /*1eb0*/  NOP ;  /* 0x0000000000007918 */ /* 0x000fc00000000000 */
[----:B------:R-:W-:-:S00]  /*1ec0*/  NOP ;  /* 0x0000000000007918 */ /* 0x000fc00000000000 */
[----:B------:R-:W-:-:S00]  /*1ed0*/  NOP ;  /* 0x0000000000007918 */ /* 0x000fc00000000000 */
[----:B------:R-:W-:-:S00]  /*1ee0*/  NOP ;  /* 0x0000000000007918 */ /* 0x000fc00000000000 */
[----:B------:R-:W-:-:S00]  /*1ef0*/  NOP ;  /* 0x0000000000007918 */ /* 0x000fc00000000000 */
.L_x_23:


//--------------------- .nv.shared.reserved.0     --------------------------
	.section	.nv.shared.reserved.0,"aw",@nobits
	.weak		__nv_reservedSMEM_offset_0_alias
	.size		__nv_reservedSMEM_offset_0_alias, 0, 64
	.other		__nv_reservedSMEM_offset_0_alias,@"STO_CUDA_RESERVED_SHARED STV_DEFAULT"
__nv_reservedSMEM_offset_0_alias:
	.zero		0
	.zero		64


//--------------------- .nv.constant0.IRNNForward --------------------------
	.section	.nv.constant0.IRNNForward,"a",@progbits
	.sectionflags	@""
	.align	4
.nv.constant0.IRNNForward:
	.zero		1016


//--------------------- SYMBOLS --------------------------

	.type		.nv.reservedSmem.offset0,@object
	.size		.nv.reservedSmem.offset0,0x4
